//
// Generated by NVIDIA NVVM Compiler
//
// Compiler Build ID: CL-36424714
// Cuda compilation tools, release 13.0, V13.0.88
// Based on NVVM 20.0.0
//

.version 9.0
.target sm_100
.address_size 64

	// .globl	_Z40kernel_generate_random_normal_points_gpuPfS_im
.global .align 4 .b8 precalc_xorwow_matrix[102400];
.global .align 4 .b8 precalc_xorwow_offset_matrix[102400];
.global .align 4 .b8 mrg32k3aM1[2304];
.global .align 4 .b8 mrg32k3aM2[2304];
.global .align 4 .b8 mrg32k3aM1SubSeq[2016];
.global .align 4 .b8 mrg32k3aM2SubSeq[2016];
.global .align 4 .b8 mrg32k3aM1Seq[2304];
.global .align 4 .b8 mrg32k3aM2Seq[2304];
.const .align 8 .b8 __cr_lgamma_table[72];

.visible .entry _Z40kernel_generate_random_normal_points_gpuPfS_im(
	.param .u64 .ptr .align 1 _Z40kernel_generate_random_normal_points_gpuPfS_im_param_0,
	.param .u64 .ptr .align 1 _Z40kernel_generate_random_normal_points_gpuPfS_im_param_1,
	.param .u32 _Z40kernel_generate_random_normal_points_gpuPfS_im_param_2,
	.param .u64 _Z40kernel_generate_random_normal_points_gpuPfS_im_param_3
)
{
	.local .align 8 .b8 	__local_depot0[48];
	.reg .b64 	%SP;
	.reg .b64 	%SPL;
	.reg .pred 	%p<67>;
	.reg .b32 	%r<1218>;
	.reg .b32 	%f<34>;
	.reg .b64 	%rd<31>;

	mov.u64 	%SPL, __local_depot0;
	ld.param.u64 	%rd10, [_Z40kernel_generate_random_normal_points_gpuPfS_im_param_0];
	ld.param.u64 	%rd11, [_Z40kernel_generate_random_normal_points_gpuPfS_im_param_1];
	ld.param.u32 	%r545, [_Z40kernel_generate_random_normal_points_gpuPfS_im_param_2];
	ld.param.u64 	%rd12, [_Z40kernel_generate_random_normal_points_gpuPfS_im_param_3];
	mov.u32 	%r546, %ctaid.x;
	mov.u32 	%r547, %ntid.x;
	mov.u32 	%r548, %tid.x;
	mad.lo.s32 	%r1, %r546, %r547, %r548;
	setp.ge.s32 	%p1, %r1, %r545;
	@%p1 bra 	$L__BB0_117;
	add.u64 	%rd1, %SPL, 0;
	cvt.s64.s32 	%rd2, %r1;
	cvt.u32.u64 	%r549, %rd12;
	xor.b32  	%r550, %r549, -1429050551;
	mul.lo.s32 	%r551, %r550, 1099087573;
	{ .reg .b32 tmp; mov.b64 {tmp, %r552}, %rd12; }
	xor.b32  	%r553, %r552, -136515619;
	mul.lo.s32 	%r554, %r553, -1703105765;
	add.s32 	%r555, %r551, %r554;
	add.s32 	%r2, %r555, 6615241;
	add.s32 	%r952, %r551, 123456789;
	st.local.v2.u32 	[%rd1], {%r2, %r952};
	xor.b32  	%r951, %r551, 362436069;
	add.s32 	%r556, %r554, 521288629;
	st.local.v2.u32 	[%rd1+8], {%r951, %r556};
	xor.b32  	%r557, %r554, 88675123;
	add.s32 	%r948, %r551, 5783321;
	st.local.v2.u32 	[%rd1+16], {%r557, %r948};
	setp.eq.s32 	%p2, %r1, 0;
	@%p2 bra 	$L__BB0_116;
	mov.b32 	%r935, 0;
	mov.u64 	%rd30, %rd2;
$L__BB0_3:
	mov.u64 	%rd3, %rd30;
	and.b64  	%rd4, %rd3, 3;
	setp.eq.s64 	%p3, %rd4, 0;
	@%p3 bra 	$L__BB0_115;
	mul.wide.u32 	%rd14, %r935, 3200;
	mov.u64 	%rd15, precalc_xorwow_matrix;
	add.s64 	%rd5, %rd15, %rd14;
	mov.b32 	%r948, 0;
	mov.u32 	%r949, %r948;
	mov.u32 	%r950, %r948;
	mov.u32 	%r951, %r948;
	mov.u32 	%r952, %r948;
	mov.u32 	%r941, %r948;
$L__BB0_5:
	mul.wide.u32 	%rd16, %r941, 4;
	add.s64 	%rd17, %rd1, %rd16;
	ld.local.u32 	%r16, [%rd17+4];
	shl.b32 	%r17, %r941, 5;
	mov.b32 	%r947, 0;
$L__BB0_6:
	.pragma "nounroll";
	shr.u32 	%r561, %r16, %r947;
	and.b32  	%r562, %r561, 1;
	setp.eq.b32 	%p4, %r562, 1;
	not.pred 	%p5, %p4;
	add.s32 	%r563, %r17, %r947;
	mul.lo.s32 	%r564, %r563, 5;
	mul.wide.u32 	%rd18, %r564, 4;
	add.s64 	%rd6, %rd5, %rd18;
	@%p5 bra 	$L__BB0_8;
	ld.global.u32 	%r565, [%rd6];
	xor.b32  	%r952, %r952, %r565;
	ld.global.u32 	%r566, [%rd6+4];
	xor.b32  	%r951, %r951, %r566;
	ld.global.u32 	%r567, [%rd6+8];
	xor.b32  	%r950, %r950, %r567;
	ld.global.u32 	%r568, [%rd6+12];
	xor.b32  	%r949, %r949, %r568;
	ld.global.u32 	%r569, [%rd6+16];
	xor.b32  	%r948, %r948, %r569;
$L__BB0_8:
	and.b32  	%r571, %r561, 2;
	setp.eq.s32 	%p6, %r571, 0;
	@%p6 bra 	$L__BB0_10;
	ld.global.u32 	%r572, [%rd6+20];
	xor.b32  	%r952, %r952, %r572;
	ld.global.u32 	%r573, [%rd6+24];
	xor.b32  	%r951, %r951, %r573;
	ld.global.u32 	%r574, [%rd6+28];
	xor.b32  	%r950, %r950, %r574;
	ld.global.u32 	%r575, [%rd6+32];
	xor.b32  	%r949, %r949, %r575;
	ld.global.u32 	%r576, [%rd6+36];
	xor.b32  	%r948, %r948, %r576;
$L__BB0_10:
	and.b32  	%r578, %r561, 4;
	setp.eq.s32 	%p7, %r578, 0;
	@%p7 bra 	$L__BB0_12;
	ld.global.u32 	%r579, [%rd6+40];
	xor.b32  	%r952, %r952, %r579;
	ld.global.u32 	%r580, [%rd6+44];
	xor.b32  	%r951, %r951, %r580;
	ld.global.u32 	%r581, [%rd6+48];
	xor.b32  	%r950, %r950, %r581;
	ld.global.u32 	%r582, [%rd6+52];
	xor.b32  	%r949, %r949, %r582;
	ld.global.u32 	%r583, [%rd6+56];
	xor.b32  	%r948, %r948, %r583;
$L__BB0_12:
	and.b32  	%r585, %r561, 8;
	setp.eq.s32 	%p8, %r585, 0;
	@%p8 bra 	$L__BB0_14;
	ld.global.u32 	%r586, [%rd6+60];
	xor.b32  	%r952, %r952, %r586;
	ld.global.u32 	%r587, [%rd6+64];
	xor.b32  	%r951, %r951, %r587;
	ld.global.u32 	%r588, [%rd6+68];
	xor.b32  	%r950, %r950, %r588;
	ld.global.u32 	%r589, [%rd6+72];
	xor.b32  	%r949, %r949, %r589;
	ld.global.u32 	%r590, [%rd6+76];
	xor.b32  	%r948, %r948, %r590;
$L__BB0_14:
	and.b32  	%r592, %r561, 16;
	setp.eq.s32 	%p9, %r592, 0;
	@%p9 bra 	$L__BB0_16;
	ld.global.u32 	%r593, [%rd6+80];
	xor.b32  	%r952, %r952, %r593;
	ld.global.u32 	%r594, [%rd6+84];
	xor.b32  	%r951, %r951, %r594;
	ld.global.u32 	%r595, [%rd6+88];
	xor.b32  	%r950, %r950, %r595;
	ld.global.u32 	%r596, [%rd6+92];
	xor.b32  	%r949, %r949, %r596;
	ld.global.u32 	%r597, [%rd6+96];
	xor.b32  	%r948, %r948, %r597;
$L__BB0_16:
	and.b32  	%r599, %r561, 32;
	setp.eq.s32 	%p10, %r599, 0;
	@%p10 bra 	$L__BB0_18;
	ld.global.u32 	%r600, [%rd6+100];
	xor.b32  	%r952, %r952, %r600;
	ld.global.u32 	%r601, [%rd6+104];
	xor.b32  	%r951, %r951, %r601;
	ld.global.u32 	%r602, [%rd6+108];
	xor.b32  	%r950, %r950, %r602;
	ld.global.u32 	%r603, [%rd6+112];
	xor.b32  	%r949, %r949, %r603;
	ld.global.u32 	%r604, [%rd6+116];
	xor.b32  	%r948, %r948, %r604;
$L__BB0_18:
	and.b32  	%r606, %r561, 64;
	setp.eq.s32 	%p11, %r606, 0;
	@%p11 bra 	$L__BB0_20;
	ld.global.u32 	%r607, [%rd6+120];
	xor.b32  	%r952, %r952, %r607;
	ld.global.u32 	%r608, [%rd6+124];
	xor.b32  	%r951, %r951, %r608;
	ld.global.u32 	%r609, [%rd6+128];
	xor.b32  	%r950, %r950, %r609;
	ld.global.u32 	%r610, [%rd6+132];
	xor.b32  	%r949, %r949, %r610;
	ld.global.u32 	%r611, [%rd6+136];
	xor.b32  	%r948, %r948, %r611;
$L__BB0_20:
	and.b32  	%r613, %r561, 128;
	setp.eq.s32 	%p12, %r613, 0;
	@%p12 bra 	$L__BB0_22;
	ld.global.u32 	%r614, [%rd6+140];
	xor.b32  	%r952, %r952, %r614;
	ld.global.u32 	%r615, [%rd6+144];
	xor.b32  	%r951, %r951, %r615;
	ld.global.u32 	%r616, [%rd6+148];
	xor.b32  	%r950, %r950, %r616;
	ld.global.u32 	%r617, [%rd6+152];
	xor.b32  	%r949, %r949, %r617;
	ld.global.u32 	%r618, [%rd6+156];
	xor.b32  	%r948, %r948, %r618;
$L__BB0_22:
	and.b32  	%r620, %r561, 256;
	setp.eq.s32 	%p13, %r620, 0;
	@%p13 bra 	$L__BB0_24;
	ld.global.u32 	%r621, [%rd6+160];
	xor.b32  	%r952, %r952, %r621;
	ld.global.u32 	%r622, [%rd6+164];
	xor.b32  	%r951, %r951, %r622;
	ld.global.u32 	%r623, [%rd6+168];
	xor.b32  	%r950, %r950, %r623;
	ld.global.u32 	%r624, [%rd6+172];
	xor.b32  	%r949, %r949, %r624;
	ld.global.u32 	%r625, [%rd6+176];
	xor.b32  	%r948, %r948, %r625;
$L__BB0_24:
	and.b32  	%r627, %r561, 512;
	setp.eq.s32 	%p14, %r627, 0;
	@%p14 bra 	$L__BB0_26;
	ld.global.u32 	%r628, [%rd6+180];
	xor.b32  	%r952, %r952, %r628;
	ld.global.u32 	%r629, [%rd6+184];
	xor.b32  	%r951, %r951, %r629;
	ld.global.u32 	%r630, [%rd6+188];
	xor.b32  	%r950, %r950, %r630;
	ld.global.u32 	%r631, [%rd6+192];
	xor.b32  	%r949, %r949, %r631;
	ld.global.u32 	%r632, [%rd6+196];
	xor.b32  	%r948, %r948, %r632;
$L__BB0_26:
	and.b32  	%r634, %r561, 1024;
	setp.eq.s32 	%p15, %r634, 0;
	@%p15 bra 	$L__BB0_28;
	ld.global.u32 	%r635, [%rd6+200];
	xor.b32  	%r952, %r952, %r635;
	ld.global.u32 	%r636, [%rd6+204];
	xor.b32  	%r951, %r951, %r636;
	ld.global.u32 	%r637, [%rd6+208];
	xor.b32  	%r950, %r950, %r637;
	ld.global.u32 	%r638, [%rd6+212];
	xor.b32  	%r949, %r949, %r638;
	ld.global.u32 	%r639, [%rd6+216];
	xor.b32  	%r948, %r948, %r639;
$L__BB0_28:
	and.b32  	%r641, %r561, 2048;
	setp.eq.s32 	%p16, %r641, 0;
	@%p16 bra 	$L__BB0_30;
	ld.global.u32 	%r642, [%rd6+220];
	xor.b32  	%r952, %r952, %r642;
	ld.global.u32 	%r643, [%rd6+224];
	xor.b32  	%r951, %r951, %r643;
	ld.global.u32 	%r644, [%rd6+228];
	xor.b32  	%r950, %r950, %r644;
	ld.global.u32 	%r645, [%rd6+232];
	xor.b32  	%r949, %r949, %r645;
	ld.global.u32 	%r646, [%rd6+236];
	xor.b32  	%r948, %r948, %r646;
$L__BB0_30:
	and.b32  	%r648, %r561, 4096;
	setp.eq.s32 	%p17, %r648, 0;
	@%p17 bra 	$L__BB0_32;
	ld.global.u32 	%r649, [%rd6+240];
	xor.b32  	%r952, %r952, %r649;
	ld.global.u32 	%r650, [%rd6+244];
	xor.b32  	%r951, %r951, %r650;
	ld.global.u32 	%r651, [%rd6+248];
	xor.b32  	%r950, %r950, %r651;
	ld.global.u32 	%r652, [%rd6+252];
	xor.b32  	%r949, %r949, %r652;
	ld.global.u32 	%r653, [%rd6+256];
	xor.b32  	%r948, %r948, %r653;
$L__BB0_32:
	and.b32  	%r655, %r561, 8192;
	setp.eq.s32 	%p18, %r655, 0;
	@%p18 bra 	$L__BB0_34;
	ld.global.u32 	%r656, [%rd6+260];
	xor.b32  	%r952, %r952, %r656;
	ld.global.u32 	%r657, [%rd6+264];
	xor.b32  	%r951, %r951, %r657;
	ld.global.u32 	%r658, [%rd6+268];
	xor.b32  	%r950, %r950, %r658;
	ld.global.u32 	%r659, [%rd6+272];
	xor.b32  	%r949, %r949, %r659;
	ld.global.u32 	%r660, [%rd6+276];
	xor.b32  	%r948, %r948, %r660;
$L__BB0_34:
	and.b32  	%r662, %r561, 16384;
	setp.eq.s32 	%p19, %r662, 0;
	@%p19 bra 	$L__BB0_36;
	ld.global.u32 	%r663, [%rd6+280];
	xor.b32  	%r952, %r952, %r663;
	ld.global.u32 	%r664, [%rd6+284];
	xor.b32  	%r951, %r951, %r664;
	ld.global.u32 	%r665, [%rd6+288];
	xor.b32  	%r950, %r950, %r665;
	ld.global.u32 	%r666, [%rd6+292];
	xor.b32  	%r949, %r949, %r666;
	ld.global.u32 	%r667, [%rd6+296];
	xor.b32  	%r948, %r948, %r667;
$L__BB0_36:
	and.b32  	%r669, %r561, 32768;
	setp.eq.s32 	%p20, %r669, 0;
	@%p20 bra 	$L__BB0_38;
	ld.global.u32 	%r670, [%rd6+300];
	xor.b32  	%r952, %r952, %r670;
	ld.global.u32 	%r671, [%rd6+304];
	xor.b32  	%r951, %r951, %r671;
	ld.global.u32 	%r672, [%rd6+308];
	xor.b32  	%r950, %r950, %r672;
	ld.global.u32 	%r673, [%rd6+312];
	xor.b32  	%r949, %r949, %r673;
	ld.global.u32 	%r674, [%rd6+316];
	xor.b32  	%r948, %r948, %r674;
$L__BB0_38:
	add.s32 	%r947, %r947, 16;
	setp.ne.s32 	%p21, %r947, 32;
	@%p21 bra 	$L__BB0_6;
	mad.lo.s32 	%r675, %r941, -31, %r17;
	add.s32 	%r941, %r675, 1;
	setp.ne.s32 	%p22, %r941, 5;
	@%p22 bra 	$L__BB0_5;
	st.local.u32 	[%rd1+4], %r952;
	st.local.v2.u32 	[%rd1+8], {%r951, %r950};
	st.local.v2.u32 	[%rd1+16], {%r949, %r948};
	setp.eq.s64 	%p23, %rd4, 1;
	@%p23 bra 	$L__BB0_115;
	mov.b32 	%r948, 0;
	mov.u32 	%r1041, %r948;
	mov.u32 	%r1042, %r948;
	mov.u32 	%r951, %r948;
	mov.u32 	%r952, %r948;
	mov.u32 	%r1033, %r948;
$L__BB0_42:
	mul.wide.u32 	%rd19, %r1033, 4;
	add.s64 	%rd20, %rd1, %rd19;
	ld.local.u32 	%r192, [%rd20+4];
	shl.b32 	%r193, %r1033, 5;
	mov.b32 	%r1039, 0;
$L__BB0_43:
	.pragma "nounroll";
	shr.u32 	%r678, %r192, %r1039;
	and.b32  	%r679, %r678, 1;
	setp.eq.b32 	%p24, %r679, 1;
	not.pred 	%p25, %p24;
	add.s32 	%r680, %r193, %r1039;
	mul.lo.s32 	%r681, %r680, 5;
	mul.wide.u32 	%rd21, %r681, 4;
	add.s64 	%rd7, %rd5, %rd21;
	@%p25 bra 	$L__BB0_45;
	ld.global.u32 	%r682, [%rd7];
	xor.b32  	%r952, %r952, %r682;
	ld.global.u32 	%r683, [%rd7+4];
	xor.b32  	%r951, %r951, %r683;
	ld.global.u32 	%r684, [%rd7+8];
	xor.b32  	%r1042, %r1042, %r684;
	ld.global.u32 	%r685, [%rd7+12];
	xor.b32  	%r1041, %r1041, %r685;
	ld.global.u32 	%r686, [%rd7+16];
	xor.b32  	%r948, %r948, %r686;
$L__BB0_45:
	and.b32  	%r688, %r678, 2;
	setp.eq.s32 	%p26, %r688, 0;
	@%p26 bra 	$L__BB0_47;
	ld.global.u32 	%r689, [%rd7+20];
	xor.b32  	%r952, %r952, %r689;
	ld.global.u32 	%r690, [%rd7+24];
	xor.b32  	%r951, %r951, %r690;
	ld.global.u32 	%r691, [%rd7+28];
	xor.b32  	%r1042, %r1042, %r691;
	ld.global.u32 	%r692, [%rd7+32];
	xor.b32  	%r1041, %r1041, %r692;
	ld.global.u32 	%r693, [%rd7+36];
	xor.b32  	%r948, %r948, %r693;
$L__BB0_47:
	and.b32  	%r695, %r678, 4;
	setp.eq.s32 	%p27, %r695, 0;
	@%p27 bra 	$L__BB0_49;
	ld.global.u32 	%r696, [%rd7+40];
	xor.b32  	%r952, %r952, %r696;
	ld.global.u32 	%r697, [%rd7+44];
	xor.b32  	%r951, %r951, %r697;
	ld.global.u32 	%r698, [%rd7+48];
	xor.b32  	%r1042, %r1042, %r698;
	ld.global.u32 	%r699, [%rd7+52];
	xor.b32  	%r1041, %r1041, %r699;
	ld.global.u32 	%r700, [%rd7+56];
	xor.b32  	%r948, %r948, %r700;
$L__BB0_49:
	and.b32  	%r702, %r678, 8;
	setp.eq.s32 	%p28, %r702, 0;
	@%p28 bra 	$L__BB0_51;
	ld.global.u32 	%r703, [%rd7+60];
	xor.b32  	%r952, %r952, %r703;
	ld.global.u32 	%r704, [%rd7+64];
	xor.b32  	%r951, %r951, %r704;
	ld.global.u32 	%r705, [%rd7+68];
	xor.b32  	%r1042, %r1042, %r705;
	ld.global.u32 	%r706, [%rd7+72];
	xor.b32  	%r1041, %r1041, %r706;
	ld.global.u32 	%r707, [%rd7+76];
	xor.b32  	%r948, %r948, %r707;
$L__BB0_51:
	and.b32  	%r709, %r678, 16;
	setp.eq.s32 	%p29, %r709, 0;
	@%p29 bra 	$L__BB0_53;
	ld.global.u32 	%r710, [%rd7+80];
	xor.b32  	%r952, %r952, %r710;
	ld.global.u32 	%r711, [%rd7+84];
	xor.b32  	%r951, %r951, %r711;
	ld.global.u32 	%r712, [%rd7+88];
	xor.b32  	%r1042, %r1042, %r712;
	ld.global.u32 	%r713, [%rd7+92];
	xor.b32  	%r1041, %r1041, %r713;
	ld.global.u32 	%r714, [%rd7+96];
	xor.b32  	%r948, %r948, %r714;
$L__BB0_53:
	and.b32  	%r716, %r678, 32;
	setp.eq.s32 	%p30, %r716, 0;
	@%p30 bra 	$L__BB0_55;
	ld.global.u32 	%r717, [%rd7+100];
	xor.b32  	%r952, %r952, %r717;
	ld.global.u32 	%r718, [%rd7+104];
	xor.b32  	%r951, %r951, %r718;
	ld.global.u32 	%r719, [%rd7+108];
	xor.b32  	%r1042, %r1042, %r719;
	ld.global.u32 	%r720, [%rd7+112];
	xor.b32  	%r1041, %r1041, %r720;
	ld.global.u32 	%r721, [%rd7+116];
	xor.b32  	%r948, %r948, %r721;
$L__BB0_55:
	and.b32  	%r723, %r678, 64;
	setp.eq.s32 	%p31, %r723, 0;
	@%p31 bra 	$L__BB0_57;
	ld.global.u32 	%r724, [%rd7+120];
	xor.b32  	%r952, %r952, %r724;
	ld.global.u32 	%r725, [%rd7+124];
	xor.b32  	%r951, %r951, %r725;
	ld.global.u32 	%r726, [%rd7+128];
	xor.b32  	%r1042, %r1042, %r726;
	ld.global.u32 	%r727, [%rd7+132];
	xor.b32  	%r1041, %r1041, %r727;
	ld.global.u32 	%r728, [%rd7+136];
	xor.b32  	%r948, %r948, %r728;
$L__BB0_57:
	and.b32  	%r730, %r678, 128;
	setp.eq.s32 	%p32, %r730, 0;
	@%p32 bra 	$L__BB0_59;
	ld.global.u32 	%r731, [%rd7+140];
	xor.b32  	%r952, %r952, %r731;
	ld.global.u32 	%r732, [%rd7+144];
	xor.b32  	%r951, %r951, %r732;
	ld.global.u32 	%r733, [%rd7+148];
	xor.b32  	%r1042, %r1042, %r733;
	ld.global.u32 	%r734, [%rd7+152];
	xor.b32  	%r1041, %r1041, %r734;
	ld.global.u32 	%r735, [%rd7+156];
	xor.b32  	%r948, %r948, %r735;
$L__BB0_59:
	and.b32  	%r737, %r678, 256;
	setp.eq.s32 	%p33, %r737, 0;
	@%p33 bra 	$L__BB0_61;
	ld.global.u32 	%r738, [%rd7+160];
	xor.b32  	%r952, %r952, %r738;
	ld.global.u32 	%r739, [%rd7+164];
	xor.b32  	%r951, %r951, %r739;
	ld.global.u32 	%r740, [%rd7+168];
	xor.b32  	%r1042, %r1042, %r740;
	ld.global.u32 	%r741, [%rd7+172];
	xor.b32  	%r1041, %r1041, %r741;
	ld.global.u32 	%r742, [%rd7+176];
	xor.b32  	%r948, %r948, %r742;
$L__BB0_61:
	and.b32  	%r744, %r678, 512;
	setp.eq.s32 	%p34, %r744, 0;
	@%p34 bra 	$L__BB0_63;
	ld.global.u32 	%r745, [%rd7+180];
	xor.b32  	%r952, %r952, %r745;
	ld.global.u32 	%r746, [%rd7+184];
	xor.b32  	%r951, %r951, %r746;
	ld.global.u32 	%r747, [%rd7+188];
	xor.b32  	%r1042, %r1042, %r747;
	ld.global.u32 	%r748, [%rd7+192];
	xor.b32  	%r1041, %r1041, %r748;
	ld.global.u32 	%r749, [%rd7+196];
	xor.b32  	%r948, %r948, %r749;
$L__BB0_63:
	and.b32  	%r751, %r678, 1024;
	setp.eq.s32 	%p35, %r751, 0;
	@%p35 bra 	$L__BB0_65;
	ld.global.u32 	%r752, [%rd7+200];
	xor.b32  	%r952, %r952, %r752;
	ld.global.u32 	%r753, [%rd7+204];
	xor.b32  	%r951, %r951, %r753;
	ld.global.u32 	%r754, [%rd7+208];
	xor.b32  	%r1042, %r1042, %r754;
	ld.global.u32 	%r755, [%rd7+212];
	xor.b32  	%r1041, %r1041, %r755;
	ld.global.u32 	%r756, [%rd7+216];
	xor.b32  	%r948, %r948, %r756;
$L__BB0_65:
	and.b32  	%r758, %r678, 2048;
	setp.eq.s32 	%p36, %r758, 0;
	@%p36 bra 	$L__BB0_67;
	ld.global.u32 	%r759, [%rd7+220];
	xor.b32  	%r952, %r952, %r759;
	ld.global.u32 	%r760, [%rd7+224];
	xor.b32  	%r951, %r951, %r760;
	ld.global.u32 	%r761, [%rd7+228];
	xor.b32  	%r1042, %r1042, %r761;
	ld.global.u32 	%r762, [%rd7+232];
	xor.b32  	%r1041, %r1041, %r762;
	ld.global.u32 	%r763, [%rd7+236];
	xor.b32  	%r948, %r948, %r763;
$L__BB0_67:
	and.b32  	%r765, %r678, 4096;
	setp.eq.s32 	%p37, %r765, 0;
	@%p37 bra 	$L__BB0_69;
	ld.global.u32 	%r766, [%rd7+240];
	xor.b32  	%r952, %r952, %r766;
	ld.global.u32 	%r767, [%rd7+244];
	xor.b32  	%r951, %r951, %r767;
	ld.global.u32 	%r768, [%rd7+248];
	xor.b32  	%r1042, %r1042, %r768;
	ld.global.u32 	%r769, [%rd7+252];
	xor.b32  	%r1041, %r1041, %r769;
	ld.global.u32 	%r770, [%rd7+256];
	xor.b32  	%r948, %r948, %r770;
$L__BB0_69:
	and.b32  	%r772, %r678, 8192;
	setp.eq.s32 	%p38, %r772, 0;
	@%p38 bra 	$L__BB0_71;
	ld.global.u32 	%r773, [%rd7+260];
	xor.b32  	%r952, %r952, %r773;
	ld.global.u32 	%r774, [%rd7+264];
	xor.b32  	%r951, %r951, %r774;
	ld.global.u32 	%r775, [%rd7+268];
	xor.b32  	%r1042, %r1042, %r775;
	ld.global.u32 	%r776, [%rd7+272];
	xor.b32  	%r1041, %r1041, %r776;
	ld.global.u32 	%r777, [%rd7+276];
	xor.b32  	%r948, %r948, %r777;
$L__BB0_71:
	and.b32  	%r779, %r678, 16384;
	setp.eq.s32 	%p39, %r779, 0;
	@%p39 bra 	$L__BB0_73;
	ld.global.u32 	%r780, [%rd7+280];
	xor.b32  	%r952, %r952, %r780;
	ld.global.u32 	%r781, [%rd7+284];
	xor.b32  	%r951, %r951, %r781;
	ld.global.u32 	%r782, [%rd7+288];
	xor.b32  	%r1042, %r1042, %r782;
	ld.global.u32 	%r783, [%rd7+292];
	xor.b32  	%r1041, %r1041, %r783;
	ld.global.u32 	%r784, [%rd7+296];
	xor.b32  	%r948, %r948, %r784;
$L__BB0_73:
	and.b32  	%r786, %r678, 32768;
	setp.eq.s32 	%p40, %r786, 0;
	@%p40 bra 	$L__BB0_75;
	ld.global.u32 	%r787, [%rd7+300];
	xor.b32  	%r952, %r952, %r787;
	ld.global.u32 	%r788, [%rd7+304];
	xor.b32  	%r951, %r951, %r788;
	ld.global.u32 	%r789, [%rd7+308];
	xor.b32  	%r1042, %r1042, %r789;
	ld.global.u32 	%r790, [%rd7+312];
	xor.b32  	%r1041, %r1041, %r790;
	ld.global.u32 	%r791, [%rd7+316];
	xor.b32  	%r948, %r948, %r791;
$L__BB0_75:
	add.s32 	%r1039, %r1039, 16;
	setp.ne.s32 	%p41, %r1039, 32;
	@%p41 bra 	$L__BB0_43;
	mad.lo.s32 	%r792, %r1033, -31, %r193;
	add.s32 	%r1033, %r792, 1;
	setp.ne.s32 	%p42, %r1033, 5;
	@%p42 bra 	$L__BB0_42;
	st.local.u32 	[%rd1+4], %r952;
	st.local.v2.u32 	[%rd1+8], {%r951, %r1042};
	st.local.v2.u32 	[%rd1+16], {%r1041, %r948};
	setp.ne.s64 	%p43, %rd4, 3;
	@%p43 bra 	$L__BB0_115;
	mov.b32 	%r948, 0;
	mov.u32 	%r1133, %r948;
	mov.u32 	%r1134, %r948;
	mov.u32 	%r951, %r948;
	mov.u32 	%r952, %r948;
	mov.u32 	%r1125, %r948;
$L__BB0_79:
	mul.wide.u32 	%rd22, %r1125, 4;
	add.s64 	%rd23, %rd1, %rd22;
	ld.local.u32 	%r368, [%rd23+4];
	shl.b32 	%r369, %r1125, 5;
	mov.b32 	%r1131, 0;
$L__BB0_80:
	.pragma "nounroll";
	shr.u32 	%r795, %r368, %r1131;
	and.b32  	%r796, %r795, 1;
	setp.eq.b32 	%p44, %r796, 1;
	not.pred 	%p45, %p44;
	add.s32 	%r797, %r369, %r1131;
	mul.lo.s32 	%r798, %r797, 5;
	mul.wide.u32 	%rd24, %r798, 4;
	add.s64 	%rd8, %rd5, %rd24;
	@%p45 bra 	$L__BB0_82;
	ld.global.u32 	%r799, [%rd8];
	xor.b32  	%r952, %r952, %r799;
	ld.global.u32 	%r800, [%rd8+4];
	xor.b32  	%r951, %r951, %r800;
	ld.global.u32 	%r801, [%rd8+8];
	xor.b32  	%r1134, %r1134, %r801;
	ld.global.u32 	%r802, [%rd8+12];
	xor.b32  	%r1133, %r1133, %r802;
	ld.global.u32 	%r803, [%rd8+16];
	xor.b32  	%r948, %r948, %r803;
$L__BB0_82:
	and.b32  	%r805, %r795, 2;
	setp.eq.s32 	%p46, %r805, 0;
	@%p46 bra 	$L__BB0_84;
	ld.global.u32 	%r806, [%rd8+20];
	xor.b32  	%r952, %r952, %r806;
	ld.global.u32 	%r807, [%rd8+24];
	xor.b32  	%r951, %r951, %r807;
	ld.global.u32 	%r808, [%rd8+28];
	xor.b32  	%r1134, %r1134, %r808;
	ld.global.u32 	%r809, [%rd8+32];
	xor.b32  	%r1133, %r1133, %r809;
	ld.global.u32 	%r810, [%rd8+36];
	xor.b32  	%r948, %r948, %r810;
$L__BB0_84:
	and.b32  	%r812, %r795, 4;
	setp.eq.s32 	%p47, %r812, 0;
	@%p47 bra 	$L__BB0_86;
	ld.global.u32 	%r813, [%rd8+40];
	xor.b32  	%r952, %r952, %r813;
	ld.global.u32 	%r814, [%rd8+44];
	xor.b32  	%r951, %r951, %r814;
	ld.global.u32 	%r815, [%rd8+48];
	xor.b32  	%r1134, %r1134, %r815;
	ld.global.u32 	%r816, [%rd8+52];
	xor.b32  	%r1133, %r1133, %r816;
	ld.global.u32 	%r817, [%rd8+56];
	xor.b32  	%r948, %r948, %r817;
$L__BB0_86:
	and.b32  	%r819, %r795, 8;
	setp.eq.s32 	%p48, %r819, 0;
	@%p48 bra 	$L__BB0_88;
	ld.global.u32 	%r820, [%rd8+60];
	xor.b32  	%r952, %r952, %r820;
	ld.global.u32 	%r821, [%rd8+64];
	xor.b32  	%r951, %r951, %r821;
	ld.global.u32 	%r822, [%rd8+68];
	xor.b32  	%r1134, %r1134, %r822;
	ld.global.u32 	%r823, [%rd8+72];
	xor.b32  	%r1133, %r1133, %r823;
	ld.global.u32 	%r824, [%rd8+76];
	xor.b32  	%r948, %r948, %r824;
$L__BB0_88:
	and.b32  	%r826, %r795, 16;
	setp.eq.s32 	%p49, %r826, 0;
	@%p49 bra 	$L__BB0_90;
	ld.global.u32 	%r827, [%rd8+80];
	xor.b32  	%r952, %r952, %r827;
	ld.global.u32 	%r828, [%rd8+84];
	xor.b32  	%r951, %r951, %r828;
	ld.global.u32 	%r829, [%rd8+88];
	xor.b32  	%r1134, %r1134, %r829;
	ld.global.u32 	%r830, [%rd8+92];
	xor.b32  	%r1133, %r1133, %r830;
	ld.global.u32 	%r831, [%rd8+96];
	xor.b32  	%r948, %r948, %r831;
$L__BB0_90:
	and.b32  	%r833, %r795, 32;
	setp.eq.s32 	%p50, %r833, 0;
	@%p50 bra 	$L__BB0_92;
	ld.global.u32 	%r834, [%rd8+100];
	xor.b32  	%r952, %r952, %r834;
	ld.global.u32 	%r835, [%rd8+104];
	xor.b32  	%r951, %r951, %r835;
	ld.global.u32 	%r836, [%rd8+108];
	xor.b32  	%r1134, %r1134, %r836;
	ld.global.u32 	%r837, [%rd8+112];
	xor.b32  	%r1133, %r1133, %r837;
	ld.global.u32 	%r838, [%rd8+116];
	xor.b32  	%r948, %r948, %r838;
$L__BB0_92:
	and.b32  	%r840, %r795, 64;
	setp.eq.s32 	%p51, %r840, 0;
	@%p51 bra 	$L__BB0_94;
	ld.global.u32 	%r841, [%rd8+120];
	xor.b32  	%r952, %r952, %r841;
	ld.global.u32 	%r842, [%rd8+124];
	xor.b32  	%r951, %r951, %r842;
	ld.global.u32 	%r843, [%rd8+128];
	xor.b32  	%r1134, %r1134, %r843;
	ld.global.u32 	%r844, [%rd8+132];
	xor.b32  	%r1133, %r1133, %r844;
	ld.global.u32 	%r845, [%rd8+136];
	xor.b32  	%r948, %r948, %r845;
$L__BB0_94:
	and.b32  	%r847, %r795, 128;
	setp.eq.s32 	%p52, %r847, 0;
	@%p52 bra 	$L__BB0_96;
	ld.global.u32 	%r848, [%rd8+140];
	xor.b32  	%r952, %r952, %r848;
	ld.global.u32 	%r849, [%rd8+144];
	xor.b32  	%r951, %r951, %r849;
	ld.global.u32 	%r850, [%rd8+148];
	xor.b32  	%r1134, %r1134, %r850;
	ld.global.u32 	%r851, [%rd8+152];
	xor.b32  	%r1133, %r1133, %r851;
	ld.global.u32 	%r852, [%rd8+156];
	xor.b32  	%r948, %r948, %r852;
$L__BB0_96:
	and.b32  	%r854, %r795, 256;
	setp.eq.s32 	%p53, %r854, 0;
	@%p53 bra 	$L__BB0_98;
	ld.global.u32 	%r855, [%rd8+160];
	xor.b32  	%r952, %r952, %r855;
	ld.global.u32 	%r856, [%rd8+164];
	xor.b32  	%r951, %r951, %r856;
	ld.global.u32 	%r857, [%rd8+168];
	xor.b32  	%r1134, %r1134, %r857;
	ld.global.u32 	%r858, [%rd8+172];
	xor.b32  	%r1133, %r1133, %r858;
	ld.global.u32 	%r859, [%rd8+176];
	xor.b32  	%r948, %r948, %r859;
$L__BB0_98:
	and.b32  	%r861, %r795, 512;
	setp.eq.s32 	%p54, %r861, 0;
	@%p54 bra 	$L__BB0_100;
	ld.global.u32 	%r862, [%rd8+180];
	xor.b32  	%r952, %r952, %r862;
	ld.global.u32 	%r863, [%rd8+184];
	xor.b32  	%r951, %r951, %r863;
	ld.global.u32 	%r864, [%rd8+188];
	xor.b32  	%r1134, %r1134, %r864;
	ld.global.u32 	%r865, [%rd8+192];
	xor.b32  	%r1133, %r1133, %r865;
	ld.global.u32 	%r866, [%rd8+196];
	xor.b32  	%r948, %r948, %r866;
$L__BB0_100:
	and.b32  	%r868, %r795, 1024;
	setp.eq.s32 	%p55, %r868, 0;
	@%p55 bra 	$L__BB0_102;
	ld.global.u32 	%r869, [%rd8+200];
	xor.b32  	%r952, %r952, %r869;
	ld.global.u32 	%r870, [%rd8+204];
	xor.b32  	%r951, %r951, %r870;
	ld.global.u32 	%r871, [%rd8+208];
	xor.b32  	%r1134, %r1134, %r871;
	ld.global.u32 	%r872, [%rd8+212];
	xor.b32  	%r1133, %r1133, %r872;
	ld.global.u32 	%r873, [%rd8+216];
	xor.b32  	%r948, %r948, %r873;
$L__BB0_102:
	and.b32  	%r875, %r795, 2048;
	setp.eq.s32 	%p56, %r875, 0;
	@%p56 bra 	$L__BB0_104;
	ld.global.u32 	%r876, [%rd8+220];
	xor.b32  	%r952, %r952, %r876;
	ld.global.u32 	%r877, [%rd8+224];
	xor.b32  	%r951, %r951, %r877;
	ld.global.u32 	%r878, [%rd8+228];
	xor.b32  	%r1134, %r1134, %r878;
	ld.global.u32 	%r879, [%rd8+232];
	xor.b32  	%r1133, %r1133, %r879;
	ld.global.u32 	%r880, [%rd8+236];
	xor.b32  	%r948, %r948, %r880;
$L__BB0_104:
	and.b32  	%r882, %r795, 4096;
	setp.eq.s32 	%p57, %r882, 0;
	@%p57 bra 	$L__BB0_106;
	ld.global.u32 	%r883, [%rd8+240];
	xor.b32  	%r952, %r952, %r883;
	ld.global.u32 	%r884, [%rd8+244];
	xor.b32  	%r951, %r951, %r884;
	ld.global.u32 	%r885, [%rd8+248];
	xor.b32  	%r1134, %r1134, %r885;
	ld.global.u32 	%r886, [%rd8+252];
	xor.b32  	%r1133, %r1133, %r886;
	ld.global.u32 	%r887, [%rd8+256];
	xor.b32  	%r948, %r948, %r887;
$L__BB0_106:
	and.b32  	%r889, %r795, 8192;
	setp.eq.s32 	%p58, %r889, 0;
	@%p58 bra 	$L__BB0_108;
	ld.global.u32 	%r890, [%rd8+260];
	xor.b32  	%r952, %r952, %r890;
	ld.global.u32 	%r891, [%rd8+264];
	xor.b32  	%r951, %r951, %r891;
	ld.global.u32 	%r892, [%rd8+268];
	xor.b32  	%r1134, %r1134, %r892;
	ld.global.u32 	%r893, [%rd8+272];
	xor.b32  	%r1133, %r1133, %r893;
	ld.global.u32 	%r894, [%rd8+276];
	xor.b32  	%r948, %r948, %r894;
$L__BB0_108:
	and.b32  	%r896, %r795, 16384;
	setp.eq.s32 	%p59, %r896, 0;
	@%p59 bra 	$L__BB0_110;
	ld.global.u32 	%r897, [%rd8+280];
	xor.b32  	%r952, %r952, %r897;
	ld.global.u32 	%r898, [%rd8+284];
	xor.b32  	%r951, %r951, %r898;
	ld.global.u32 	%r899, [%rd8+288];
	xor.b32  	%r1134, %r1134, %r899;
	ld.global.u32 	%r900, [%rd8+292];
	xor.b32  	%r1133, %r1133, %r900;
	ld.global.u32 	%r901, [%rd8+296];
	xor.b32  	%r948, %r948, %r901;
$L__BB0_110:
	and.b32  	%r903, %r795, 32768;
	setp.eq.s32 	%p60, %r903, 0;
	@%p60 bra 	$L__BB0_112;
	ld.global.u32 	%r904, [%rd8+300];
	xor.b32  	%r952, %r952, %r904;
	ld.global.u32 	%r905, [%rd8+304];
	xor.b32  	%r951, %r951, %r905;
	ld.global.u32 	%r906, [%rd8+308];
	xor.b32  	%r1134, %r1134, %r906;
	ld.global.u32 	%r907, [%rd8+312];
	xor.b32  	%r1133, %r1133, %r907;
	ld.global.u32 	%r908, [%rd8+316];
	xor.b32  	%r948, %r948, %r908;
$L__BB0_112:
	add.s32 	%r1131, %r1131, 16;
	setp.ne.s32 	%p61, %r1131, 32;
	@%p61 bra 	$L__BB0_80;
	mad.lo.s32 	%r909, %r1125, -31, %r369;
	add.s32 	%r1125, %r909, 1;
	setp.ne.s32 	%p62, %r1125, 5;
	@%p62 bra 	$L__BB0_79;
	st.local.u32 	[%rd1+4], %r952;
	st.local.v2.u32 	[%rd1+8], {%r951, %r1134};
	st.local.v2.u32 	[%rd1+16], {%r1133, %r948};
$L__BB0_115:
	shr.u64 	%rd30, %rd3, 2;
	add.s32 	%r935, %r935, 1;
	setp.gt.u64 	%p63, %rd3, 3;
	@%p63 bra 	$L__BB0_3;
$L__BB0_116:
	shr.u32 	%r910, %r952, 2;
	xor.b32  	%r911, %r910, %r952;
	shl.b32 	%r912, %r948, 4;
	shl.b32 	%r913, %r911, 1;
	xor.b32  	%r914, %r913, %r912;
	xor.b32  	%r915, %r914, %r911;
	xor.b32  	%r916, %r915, %r948;
	add.s32 	%r917, %r2, %r916;
	add.s32 	%r918, %r917, 362437;
	shr.u32 	%r919, %r951, 2;
	xor.b32  	%r920, %r919, %r951;
	shl.b32 	%r921, %r916, 4;
	shl.b32 	%r922, %r920, 1;
	xor.b32  	%r923, %r922, %r921;
	xor.b32  	%r924, %r923, %r920;
	xor.b32  	%r925, %r924, %r916;
	add.s32 	%r926, %r2, %r925;
	add.s32 	%r927, %r926, 724874;
	cvt.rn.f32.u32 	%f1, %r918;
	fma.rn.f32 	%f2, %f1, 0f2F800000, 0f2F000000;
	cvt.rn.f32.u32 	%f3, %r927;
	fma.rn.f32 	%f4, %f3, 0f30C90FDB, 0f30490FDB;
	setp.lt.f32 	%p64, %f2, 0f00800000;
	mul.f32 	%f5, %f2, 0f4B000000;
	selp.f32 	%f6, %f5, %f2, %p64;
	selp.f32 	%f7, 0fC1B80000, 0f00000000, %p64;
	mov.b32 	%r928, %f6;
	add.s32 	%r929, %r928, -1059760811;
	and.b32  	%r930, %r929, -8388608;
	sub.s32 	%r931, %r928, %r930;
	mov.b32 	%f8, %r931;
	cvt.rn.f32.s32 	%f9, %r930;
	fma.rn.f32 	%f10, %f9, 0f34000000, %f7;
	add.f32 	%f11, %f8, 0fBF800000;
	fma.rn.f32 	%f12, %f11, 0fBE055027, 0f3E1039F6;
	fma.rn.f32 	%f13, %f12, %f11, 0fBDF8CDCC;
	fma.rn.f32 	%f14, %f13, %f11, 0f3E0F2955;
	fma.rn.f32 	%f15, %f14, %f11, 0fBE2AD8B9;
	fma.rn.f32 	%f16, %f15, %f11, 0f3E4CED0B;
	fma.rn.f32 	%f17, %f16, %f11, 0fBE7FFF22;
	fma.rn.f32 	%f18, %f17, %f11, 0f3EAAAA78;
	fma.rn.f32 	%f19, %f18, %f11, 0fBF000000;
	mul.f32 	%f20, %f11, %f19;
	fma.rn.f32 	%f21, %f20, %f11, %f11;
	fma.rn.f32 	%f22, %f10, 0f3F317218, %f21;
	setp.gt.u32 	%p65, %r928, 2139095039;
	fma.rn.f32 	%f23, %f6, 0f7F800000, 0f7F800000;
	selp.f32 	%f24, %f23, %f22, %p65;
	setp.eq.f32 	%p66, %f6, 0f00000000;
	mul.f32 	%f25, %f24, 0fC0000000;
	selp.f32 	%f26, 0f7F800000, %f25, %p66;
	sqrt.rn.f32 	%f27, %f26;
	sin.approx.f32 	%f28, %f4;
	cos.approx.f32 	%f29, %f4;
	mul.f32 	%f30, %f27, %f28;
	mul.f32 	%f31, %f27, %f29;
	fma.rn.f32 	%f32, %f30, 0f3DCCCCCD, 0f3F000000;
	cvta.to.global.u64 	%rd25, %rd10;
	shl.b64 	%rd26, %rd2, 2;
	add.s64 	%rd27, %rd25, %rd26;
	st.global.f32 	[%rd27], %f32;
	fma.rn.f32 	%f33, %f31, 0f3DCCCCCD, 0f3F000000;
	cvta.to.global.u64 	%rd28, %rd11;
	add.s64 	%rd29, %rd28, %rd26;
	st.global.f32 	[%rd29], %f33;
$L__BB0_117:
	ret;

}


// ===== COMPILED SASS (sm_100) =====

	.target	sm_100

	.elftype	@"ET_EXEC"


//--------------------- .note.nv.tkinfo           --------------------------
	.section	.note.nv.tkinfo,"",@"SHT_NOTE"
	.sectionflags	@"SHF_NOTE_NV_TKINFO"
	.tkinfo
        /*0018*/ 	.word	0x00000002
        /*0030*/ 	.string	""
        /*0030*/ 	.string	"ptxas"
        /*0030*/ 	.string	"Cuda compilation tools, release 13.0, V13.0.88"
        /*0030*/ 	.string	"Build cuda_13.0.r13.0/compiler.36424714_0"
        /*0030*/ 	.string	"-arch sm_100 -m 64 "



//--------------------- .note.nv.cuinfo           --------------------------
	.section	.note.nv.cuinfo,"",@"SHT_NOTE"
	.sectionflags	@"SHF_NOTE_NV_CUINFO"
        /*0018*/ 	.short	0x0002
        /*001a*/ 	.short	0x0064
        /*001c*/ 	.short	0x0082
	.zero		2


//--------------------- .nv.info                  --------------------------
	.section	.nv.info,"",@"SHT_CUDA_INFO"
	.align	4


	//----- nvinfo : EIATTR_REGCOUNT
	.align		4
        /*0000*/ 	.byte	0x04, 0x2f
        /*0002*/ 	.short	(.L_10 - .L_9)
	.align		4
.L_9:
        /*0004*/ 	.word	index@(_Z40kernel_generate_random_normal_points_gpuPfS_im)
        /*0008*/ 	.word	0x0000001f


	//----- nvinfo : EIATTR_FRAME_SIZE
	.align		4
.L_10:
        /*000c*/ 	.byte	0x04, 0x11
        /*000e*/ 	.short	(.L_12 - .L_11)
	.align		4
.L_11:
        /*0010*/ 	.word	index@($__internal_0_$__cuda_sm20_sqrt_rn_f32_slowpath)
        /*0014*/ 	.word	0x00000030


	//----- nvinfo : EIATTR_FRAME_SIZE
	.align		4
.L_12:
        /*0018*/ 	.byte	0x04, 0x11
        /*001a*/ 	.short	(.L_14 - .L_13)
	.align		4
.L_13:
        /*001c*/ 	.word	index@(_Z40kernel_generate_random_normal_points_gpuPfS_im)
        /*0020*/ 	.word	0x00000030


	//----- nvinfo : EIATTR_MIN_STACK_SIZE
	.align		4
.L_14:
        /*0024*/ 	.byte	0x04, 0x12
        /*0026*/ 	.short	(.L_16 - .L_15)
	.align		4
.L_15:
        /*0028*/ 	.word	index@(_Z40kernel_generate_random_normal_points_gpuPfS_im)
        /*002c*/ 	.word	0x00000030
.L_16:


//--------------------- .nv.compat                --------------------------
	.section	.nv.compat,"",@"SHT_CUDA_COMPAT_INFO"
	.align	4
        /*0000*/ 	.byte	0x02, 0x09, 0x00, 0x00, 0x02, 0x02, 0x01, 0x00, 0x02, 0x05, 0x05, 0x00, 0x03, 0x07, 0x01, 0x01
        /*0010*/ 	.byte	0x02, 0x03, 0x00, 0x00, 0x02, 0x06, 0x01, 0x00, 0x04, 0x0b, 0x08, 0x00, 0x01, 0x00, 0x00, 0x00
        /*0020*/ 	.byte	0x00, 0x00, 0x00, 0x00


//--------------------- .nv.info._Z40kernel_generate_random_normal_points_gpuPfS_im --------------------------
	.section	.nv.info._Z40kernel_generate_random_normal_points_gpuPfS_im,"",@"SHT_CUDA_INFO"
	.sectionflags	@""
	.align	4


	//----- nvinfo : EIATTR_CUDA_API_VERSION
	.align		4
        /*0000*/ 	.byte	0x04, 0x37
        /*0002*/ 	.short	(.L_18 - .L_17)
.L_17:
        /*0004*/ 	.word	0x00000082


	//----- nvinfo : EIATTR_KPARAM_INFO
	.align		4
.L_18:
        /*0008*/ 	.byte	0x04, 0x17
        /*000a*/ 	.short	(.L_20 - .L_19)
.L_19:
        /*000c*/ 	.word	0x00000000
        /*0010*/ 	.short	0x0003
        /*0012*/ 	.short	0x0018
        /*0014*/ 	.byte	0x00, 0xf0, 0x21, 0x00


	//----- nvinfo : EIATTR_KPARAM_INFO
	.align		4
.L_20:
        /*0018*/ 	.byte	0x04, 0x17
        /*001a*/ 	.short	(.L_22 - .L_21)
.L_21:
        /*001c*/ 	.word	0x00000000
        /*0020*/ 	.short	0x0002
        /*0022*/ 	.short	0x0010
        /*0024*/ 	.byte	0x00, 0xf0, 0x11, 0x00


	//----- nvinfo : EIATTR_KPARAM_INFO
	.align		4
.L_22:
        /*0028*/ 	.byte	0x04, 0x17
        /*002a*/ 	.short	(.L_24 - .L_23)
.L_23:
        /*002c*/ 	.word	0x00000000
        /*0030*/ 	.short	0x0001
        /*0032*/ 	.short	0x0008
        /*0034*/ 	.byte	0x00, 0xf5, 0x21, 0x00


	//----- nvinfo : EIATTR_KPARAM_INFO
	.align		4
.L_24:
        /*0038*/ 	.byte	0x04, 0x17
        /*003a*/ 	.short	(.L_26 - .L_25)
.L_25:
        /*003c*/ 	.word	0x00000000
        /*0040*/ 	.short	0x0000
        /*0042*/ 	.short	0x0000
        /*0044*/ 	.byte	0x00, 0xf5, 0x21, 0x00


	//----- nvinfo : EIATTR_SPARSE_MMA_MASK
	.align		4
.L_26:
        /*0048*/ 	.byte	0x03, 0x50
        /*004a*/ 	.short	0x0000


	//----- nvinfo : EIATTR_MAXREG_COUNT
	.align		4
        /*004c*/ 	.byte	0x03, 0x1b
        /*004e*/ 	.short	0x00ff


	//----- nvinfo : EIATTR_MERCURY_ISA_VERSION
	.align		4
        /*0050*/ 	.byte	0x03, 0x5f
        /*0052*/ 	.short	0x0101


	//----- nvinfo : EIATTR_VRC_CTA_INIT_COUNT
	.align		4
        /*0054*/ 	.byte	0x02, 0x4a
	.zero		1
	.zero		1


	//----- nvinfo : EIATTR_EXIT_INSTR_OFFSETS
	.align		4
        /*0058*/ 	.byte	0x04, 0x1c
        /*005a*/ 	.short	(.L_28 - .L_27)


	//   ....[0]....
.L_27:
        /*005c*/ 	.word	0x00000080


	//   ....[1]....
        /*0060*/ 	.word	0x00002c30


	//----- nvinfo : EIATTR_CRS_STACK_SIZE
	.align		4
.L_28:
        /*0064*/ 	.byte	0x04, 0x1e
        /*0066*/ 	.short	(.L_30 - .L_29)
.L_29:
        /*0068*/ 	.word	0x00000000


	//----- nvinfo : EIATTR_CBANK_PARAM_SIZE
	.align		4
.L_30:
        /*006c*/ 	.byte	0x03, 0x19
        /*006e*/ 	.short	0x0020


	//----- nvinfo : EIATTR_PARAM_CBANK
	.align		4
        /*0070*/ 	.byte	0x04, 0x0a
        /*0072*/ 	.short	(.L_32 - .L_31)
	.align		4
.L_31:
        /*0074*/ 	.word	index@(.nv.constant0._Z40kernel_generate_random_normal_points_gpuPfS_im)
        /*0078*/ 	.short	0x0380
        /*007a*/ 	.short	0x0020


	//----- nvinfo : EIATTR_SW_WAR
	.align		4
.L_32:
        /*007c*/ 	.byte	0x04, 0x36
        /*007e*/ 	.short	(.L_34 - .L_33)
.L_33:
        /*0080*/ 	.word	0x00000008
.L_34:


//--------------------- .nv.callgraph             --------------------------
	.section	.nv.callgraph,"",@"SHT_CUDA_CALLGRAPH"
	.align	4
	.sectionentsize	8
	.align		4
        /*0000*/ 	.word	0x00000000
	.align		4
        /*0004*/ 	.word	0xffffffff
	.align		4
        /*0008*/ 	.word	0x00000000
	.align		4
        /*000c*/ 	.word	0xfffffffe
	.align		4
        /*0010*/ 	.word	0x00000000
	.align		4
        /*0014*/ 	.word	0xfffffffd
	.align		4
        /*0018*/ 	.word	0x00000000
	.align		4
        /*001c*/ 	.word	0xfffffffc


//--------------------- .nv.constant4             --------------------------
	.section	.nv.constant4,"a",@progbits
	.align	8
	.align		8
.nv.constant4:
        /*0000*/ 	.dword	precalc_xorwow_matrix
	.align		8
        /*0008*/ 	.dword	precalc_xorwow_offset_matrix
	.align		8
        /*0010*/ 	.dword	mrg32k3aM1
	.align		8
        /*0018*/ 	.dword	mrg32k3aM2
	.align		8
        /*0020*/ 	.dword	mrg32k3aM1SubSeq
	.align		8
        /*0028*/ 	.dword	mrg32k3aM2SubSeq
	.align		8
        /*0030*/ 	.dword	mrg32k3aM1Seq
	.align		8
        /*0038*/ 	.dword	mrg32k3aM2Seq


//--------------------- .nv.constant3             --------------------------
	.section	.nv.constant3,"a",@progbits
	.align	8
.nv.constant3:
	.type		__cr_lgamma_table,@object
	.size		__cr_lgamma_table,(.L_8 - __cr_lgamma_table)
__cr_lgamma_table:
        /*0000*/ 	.byte	0x00, 0x00, 0x00, 0x00, 0x00, 0x00, 0x00, 0x00, 0x00, 0x00, 0x00, 0x00, 0x00, 0x00, 0x00, 0x00
        /*0010*/ 	.byte	0xef, 0x39, 0xfa, 0xfe, 0x42, 0x2e, 0xe6, 0x3f, 0x02, 0x20, 0x2a, 0xfa, 0x0b, 0xab, 0xfc, 0x3f
        /*0020*/ 	.byte	0xf9, 0x2c, 0x92, 0x7c, 0xa7, 0x6c, 0x09, 0x40, 0xc9, 0x79, 0x44, 0x3c, 0x64, 0x26, 0x13, 0x40
        /*0030*/ 	.byte	0xca, 0x01, 0xcf, 0x3a, 0x27, 0x51, 0x1a, 0x40, 0x30, 0xcc, 0x2d, 0xf3, 0xe1, 0x0c, 0x21, 0x40
        /*0040*/ 	.byte	0x0d, 0xb7, 0xfc, 0x82, 0x8e, 0x35, 0x25, 0x40
.L_8:


//--------------------- .text._Z40kernel_generate_random_normal_points_gpuPfS_im --------------------------
	.section	.text._Z40kernel_generate_random_normal_points_gpuPfS_im,"ax",@progbits
	.align	128
        .global         _Z40kernel_generate_random_normal_points_gpuPfS_im
        .type           _Z40kernel_generate_random_normal_points_gpuPfS_im,@function
        .size           _Z40kernel_generate_random_normal_points_gpuPfS_im,(.L_x_16 - _Z40kernel_generate_random_normal_points_gpuPfS_im)
        .other          _Z40kernel_generate_random_normal_points_gpuPfS_im,@"STO_CUDA_ENTRY STV_DEFAULT"
_Z40kernel_generate_random_normal_points_gpuPfS_im:
.text._Z40kernel_generate_random_normal_points_gpuPfS_im:
[----:B------:R-:W0:Y:S01]  /*0000*/  LDC R1, c[0x0][0x37c] ;  /* 0x0000df00ff017b82 */ /* 0x000e220000000800 */
[----:B------:R-:W1:Y:S07]  /*0010*/  S2R R3, SR_TID.X ;  /* 0x0000000000037919 */ /* 0x000e6e0000002100 */
[----:B------:R-:W1:Y:S01]  /*0020*/  S2UR UR4, SR_CTAID.X ;  /* 0x00000000000479c3 */ /* 0x000e620000002500 */
[----:B------:R-:W2:Y:S01]  /*0030*/  LDCU UR5, c[0x0][0x390] ;  /* 0x00007200ff0577ac */ /* 0x000ea20008000800 */
[----:B0-----:R-:W-:-:S06]  /*0040*/  VIADD R1, R1, 0xffffffd0 ;  /* 0xffffffd001017836 */ /* 0x001fcc0000000000 */
[----:B------:R-:W1:Y:S02]  /*0050*/  LDC R10, c[0x0][0x360] ;  /* 0x0000d800ff0a7b82 */ /* 0x000e640000000800 */
[----:B-1----:R-:W-:-:S05]  /*0060*/  IMAD R10, R10, UR4, R3 ;  /* 0x000000040a0a7c24 */ /* 0x002fca000f8e0203 */
[----:B--2---:R-:W-:-:S13]  /*0070*/  ISETP.GE.AND P0, PT, R10, UR5, PT ;  /* 0x000000050a007c0c */ /* 0x004fda000bf06270 */
[----:B------:R-:W-:Y:S05]  /*0080*/  @P0 EXIT ;  /* 0x000000000000094d */ /* 0x000fea0003800000 */
[----:B------:R-:W0:Y:S01]  /*0090*/  LDC.64 R2, c[0x0][0x398] ;  /* 0x0000e600ff027b82 */ /* 0x000e220000000a00 */
[----:B------:R-:W-:Y:S01]  /*00a0*/  ISETP.NE.AND P0, PT, R10, RZ, PT ;  /* 0x000000ff0a00720c */ /* 0x000fe20003f05270 */
[----:B------:R-:W1:Y:S01]  /*00b0*/  LDCU.64 UR6, c[0x0][0x358] ;  /* 0x00006b00ff0677ac */ /* 0x000e620008000a00 */
[----:B------:R-:W-:Y:S01]  /*00c0*/  BSSY.RECONVERGENT B0, `(.L_x_0) ;  /* 0x0000262000007945 */ /* 0x000fe20003800200 */
[----:B0-----:R-:W-:Y:S02]  /*00d0*/  LOP3.LUT R0, R2, 0xaad26b49, RZ, 0x3c, !PT ;  /* 0xaad26b4902007812 */ /* 0x001fe400078e3cff */
[----:B------:R-:W-:-:S03]  /*00e0*/  LOP3.LUT R2, R3, 0xf7dcefdd, RZ, 0x3c, !PT ;  /* 0xf7dcefdd03027812 */ /* 0x000fc600078e3cff */
[----:B------:R-:W-:Y:S02]  /*00f0*/  IMAD R0, R0, 0x4182bed5, RZ ;  /* 0x4182bed500007824 */ /* 0x000fe400078e02ff */
[----:B------:R-:W-:Y:S02]  /*0100*/  IMAD R9, R2, -0x658354e5, RZ ;  /* 0x9a7cab1b02097824 */ /* 0x000fe400078e02ff */
[C---:B------:R-:W-:Y:S01]  /*0110*/  VIADD R3, R0.reuse, 0x75bcd15 ;  /* 0x075bcd1500037836 */ /* 0x040fe20000000000 */
[C---:B------:R-:W-:Y:S01]  /*0120*/  LOP3.LUT R6, R0.reuse, 0x159a55e5, RZ, 0x3c, !PT ;  /* 0x159a55e500067812 */ /* 0x040fe200078e3cff */
[C---:B------:R-:W-:Y:S01]  /*0130*/  VIADD R5, R0.reuse, 0x583f19 ;  /* 0x00583f1900057836 */ /* 0x040fe20000000000 */
[----:B------:R-:W-:Y:S01]  /*0140*/  IADD3 R2, PT, PT, R0, 0x64f0c9, R9 ;  /* 0x0064f0c900027810 */ /* 0x000fe20007ffe009 */
[C---:B------:R-:W-:Y:S01]  /*0150*/  VIADD R7, R9.reuse, 0x1f123bb5 ;  /* 0x1f123bb509077836 */ /* 0x040fe20000000000 */
[----:B------:R-:W-:Y:S02]  /*0160*/  LOP3.LUT R4, R9, 0x5491333, RZ, 0x3c, !PT ;  /* 0x0549133309047812 */ /* 0x000fe400078e3cff */
[----:B------:R-:W-:Y:S01]  /*0170*/  SHF.R.S32.HI R0, RZ, 0x1f, R10 ;  /* 0x0000001fff007819 */ /* 0x000fe2000001140a */
[----:B------:R0:W-:Y:S04]  /*0180*/  STL.64 [R1], R2 ;  /* 0x0000000201007387 */ /* 0x0001e80000100a00 */
[----:B------:R0:W-:Y:S04]  /*0190*/  STL.64 [R1+0x8], R6 ;  /* 0x0000080601007387 */ /* 0x0001e80000100a00 */
[----:B------:R0:W-:Y:S01]  /*01a0*/  STL.64 [R1+0x10], R4 ;  /* 0x0000100401007387 */ /* 0x0001e20000100a00 */
[----:B-1----:R-:W-:Y:S05]  /*01b0*/  @!P0 BRA `(.L_x_1) ;  /* 0x0000002400488947 */ /* 0x002fea0003800000 */
[----:B------:R-:W-:Y:S02]  /*01c0*/  IMAD.MOV.U32 R13, RZ, RZ, R0 ;  /* 0x000000ffff0d7224 */ /* 0x000fe400078e0000 */
[----:B------:R-:W-:Y:S02]  /*01d0*/  IMAD.MOV.U32 R11, RZ, RZ, RZ ;  /* 0x000000ffff0b7224 */ /* 0x000fe400078e00ff */
[----:B0-----:R-:W-:-:S07]  /*01e0*/  IMAD.MOV.U32 R2, RZ, RZ, R10 ;  /* 0x000000ffff027224 */ /* 0x001fce00078e000a */
.L_x_10:
[----:B------:R-:W-:Y:S01]  /*01f0*/  LOP3.LUT R0, R2, 0x3, RZ, 0xc0, !PT ;  /* 0x0000000302007812 */ /* 0x000fe200078ec0ff */
[----:B------:R-:W-:Y:S03]  /*0200*/  BSSY.RECONVERGENT B1, `(.L_x_2) ;  /* 0x0000247000017945 */ /* 0x000fe60003800200 */
[----:B------:R-:W-:-:S04]  /*0210*/  ISETP.NE.U32.AND P0, PT, R0, RZ, PT ;  /* 0x000000ff0000720c */ /* 0x000fc80003f05070 */
[----:B------:R-:W-:-:S13]  /*0220*/  ISETP.NE.AND.EX P0, PT, RZ, RZ, PT, P0 ;  /* 0x000000ffff00720c */ /* 0x000fda0003f05300 */
[----:B0-----:R-:W-:Y:S05]  /*0230*/  @!P0 BRA `(.L_x_3) ;  /* 0x00000024000c8947 */ /* 0x001fea0003800000 */
[----:B------:R-:W0:Y:S01]  /*0240*/  LDC.64 R8, c[0x4][RZ] ;  /* 0x01000000ff087b82 */ /* 0x000e220000000a00 */
[----:B------:R-:W-:Y:S01]  /*0250*/  IMAD.MOV.U32 R0, RZ, RZ, RZ ;  /* 0x000000ffff007224 */ /* 0x000fe200078e00ff */
[----:B------:R-:W-:Y:S02]  /*0260*/  CS2R R4, SRZ ;  /* 0x0000000000047805 */ /* 0x000fe4000001ff00 */
[----:B------:R-:W-:Y:S01]  /*0270*/  CS2R R6, SRZ ;  /* 0x0000000000067805 */ /* 0x000fe2000001ff00 */
[----:B------:R-:W-:Y:S02]  /*0280*/  IMAD.MOV.U32 R3, RZ, RZ, RZ ;  /* 0x000000ffff037224 */ /* 0x000fe400078e00ff */
[----:B0-----:R-:W-:-:S07]  /*0290*/  IMAD.WIDE.U32 R8, R11, 0xc80, R8 ;  /* 0x00000c800b087825 */ /* 0x001fce00078e0008 */
.L_x_5:
[----:B------:R-:W-:-:S06]  /*02a0*/  IMAD R12, R0, 0x4, R1 ;  /* 0x00000004000c7824 */ /* 0x000fcc00078e0201 */
[----:B------:R-:W5:Y:S01]  /*02b0*/  LDL R12, [R12+0x4] ;  /* 0x000004000c0c7983 */ /* 0x000f620000100800 */
[----:B------:R-:W-:-:S05]  /*02c0*/  UMOV UR4, URZ ;  /* 0x000000ff00047c82 */ /* 0x000fca0008000000 */
.L_x_4:
[----:B-----5:R-:W-:Y:S01]  /*02d0*/  SHF.R.U32.HI R22, RZ, UR4, R12 ;  /* 0x00000004ff167c19 */ /* 0x020fe2000801160c */
[----:B------:R-:W-:-:S03]  /*02e0*/  IMAD.SHL.U32 R14, R0, 0x20, RZ ;  /* 0x00000020000e7824 */ /* 0x000fc600078e00ff */
[----:B------:R-:W-:Y:S01]  /*02f0*/  LOP3.LUT R15, R22, 0x1, RZ, 0xc0, !PT ;  /* 0x00000001160f7812 */ /* 0x000fe200078ec0ff */
[----:B------:R-:W-:-:S03]  /*0300*/  VIADD R14, R14, UR4 ;  /* 0x000000040e0e7c36 */ /* 0x000fc60008000000 */
[----:B------:R-:W-:Y:S01]  /*0310*/  ISETP.NE.U32.AND P0, PT, R15, 0x1, PT ;  /* 0x000000010f00780c */ /* 0x000fe20003f05070 */
[----:B------:R-:W-:-:S03]  /*0320*/  IMAD R15, R14, 0x5, RZ ;  /* 0x000000050e0f7824 */ /* 0x000fc600078e02ff */
[----:B------:R-:W-:Y:S01]  /*0330*/  R2P PR, R22, 0x7e ;  /* 0x0000007e16007804 */ /* 0x000fe20000000000 */
[----:B------:R-:W-:-:S08]  /*0340*/  IMAD.WIDE.U32 R14, R15, 0x4, R8 ;  /* 0x000000040f0e7825 */ /* 0x000fd000078e0008 */
[----:B------:R-:W2:Y:S04]  /*0350*/  @!P0 LDG.E R16, desc[UR6][R14.64+0x10] ;  /* 0x000010060e108981 */ /* 0x000ea8000c1e1900 */
[----:B------:R-:W3:Y:S04]  /*0360*/  @P1 LDG.E R18, desc[UR6][R14.64+0x24] ;  /* 0x000024060e121981 */ /* 0x000ee8000c1e1900 */
[----:B------:R-:W4:Y:S04]  /*0370*/  @P2 LDG.E R20, desc[UR6][R14.64+0x38] ;  /* 0x000038060e142981 */ /* 0x000f28000c1e1900 */
[----:B------:R-:W4:Y:S04]  /*0380*/  @P3 LDG.E R24, desc[UR6][R14.64+0x4c] ;  /* 0x00004c060e183981 */ /* 0x000f28000c1e1900 */
[----:B------:R-:W4:Y:S04]  /*0390*/  @P4 LDG.E R26, desc[UR6][R14.64+0x60] ;  /* 0x000060060e1a4981 */ /* 0x000f28000c1e1900 */
[----:B------:R-:W4:Y:S04]  /*03a0*/  @!P0 LDG.E R17, desc[UR6][R14.64+0x4] ;  /* 0x000004060e118981 */ /* 0x000f28000c1e1900 */
[----:B------:R-:W4:Y:S04]  /*03b0*/  @!P0 LDG.E R19, desc[UR6][R14.64+0xc] ;  /* 0x00000c060e138981 */ /* 0x000f28000c1e1900 */
[----:B------:R-:W4:Y:S04]  /*03c0*/  @P1 LDG.E R21, desc[UR6][R14.64+0x18] ;  /* 0x000018060e151981 */ /* 0x000f28000c1e1900 */
[----:B------:R-:W4:Y:S04]  /*03d0*/  @P3 LDG.E R23, desc[UR6][R14.64+0x40] ;  /* 0x000040060e173981 */ /* 0x000f28000c1e1900 */
[----:B------:R-:W4:Y:S04]  /*03e0*/  @P5 LDG.E R25, desc[UR6][R14.64+0x70] ;  /* 0x000070060e195981 */ /* 0x000f28000c1e1900 */
[----:B------:R-:W4:Y:S01]  /*03f0*/  @P6 LDG.E R28, desc[UR6][R14.64+0x88] ;  /* 0x000088060e1c6981 */ /* 0x000f22000c1e1900 */
[----:B--2---:R-:W-:-:S03]  /*0400*/  @!P0 LOP3.LUT R5, R5, R16, RZ, 0x3c, !PT ;  /* 0x0000001005058212 */ /* 0x004fc600078e3cff */
[----:B------:R-:W2:Y:S01]  /*0410*/  @!P0 LDG.E R16, desc[UR6][R14.64] ;  /* 0x000000060e108981 */ /* 0x000ea2000c1e1900 */
[----:B---3--:R-:W-:-:S03]  /*0420*/  @P1 LOP3.LUT R5, R5, R18, RZ, 0x3c, !PT ;  /* 0x0000001205051212 */ /* 0x008fc600078e3cff */
[----:B------:R-:W3:Y:S01]  /*0430*/  @!P0 LDG.E R18, desc[UR6][R14.64+0x8] ;  /* 0x000008060e128981 */ /* 0x000ee2000c1e1900 */
[----:B----4-:R-:W-:-:S03]  /*0440*/  @P2 LOP3.LUT R5, R5, R20, RZ, 0x3c, !PT ;  /* 0x0000001405052212 */ /* 0x010fc600078e3cff */
[----:B------:R-:W4:Y:S01]  /*0450*/  @P1 LDG.E R20, desc[UR6][R14.64+0x14] ;  /* 0x000014060e141981 */ /* 0x000f22000c1e1900 */
[----:B------:R-:W-:-:S03]  /*0460*/  @P3 LOP3.LUT R5, R5, R24, RZ, 0x3c, !PT ;  /* 0x0000001805053212 */ /* 0x000fc600078e3cff */
[----:B------:R-:W4:Y:S01]  /*0470*/  @P5 LDG.E R24, desc[UR6][R14.64+0x74] ;  /* 0x000074060e185981 */ /* 0x000f22000c1e1900 */
[----:B------:R-:W-:-:S03]  /*0480*/  @P4 LOP3.LUT R5, R5, R26, RZ, 0x3c, !PT ;  /* 0x0000001a05054212 */ /* 0x000fc600078e3cff */
[----:B------:R-:W4:Y:S01]  /*0490*/  @P3 LDG.E R26, desc[UR6][R14.64+0x44] ;  /* 0x000044060e1a3981 */ /* 0x000f22000c1e1900 */
[----:B------:R-:W-:-:S03]  /*04a0*/  @!P0 LOP3.LUT R6, R6, R17, RZ, 0x3c, !PT ;  /* 0x0000001106068212 */ /* 0x000fc600078e3cff */
[----:B------:R-:W4:Y:S01]  /*04b0*/  @P1 LDG.E R17, desc[UR6][R14.64+0x20] ;  /* 0x000020060e111981 */ /* 0x000f22000c1e1900 */
[----:B------:R-:W-:-:S03]  /*04c0*/  @!P0 LOP3.LUT R4, R4, R19, RZ, 0x3c, !PT ;  /* 0x0000001304048212 */ /* 0x000fc600078e3cff */
[----:B------:R-:W4:Y:S01]  /*04d0*/  @P2 LDG.E R19, desc[UR6][R14.64+0x2c] ;  /* 0x00002c060e132981 */ /* 0x000f22000c1e1900 */
[----:B------:R-:W-:-:S03]  /*04e0*/  @P1 LOP3.LUT R6, R6, R21, RZ, 0x3c, !PT ;  /* 0x0000001506061212 */ /* 0x000fc600078e3cff */
[----:B------:R-:W4:Y:S01]  /*04f0*/  @P2 LDG.E R21, desc[UR6][R14.64+0x34] ;  /* 0x000034060e152981 */ /* 0x000f22000c1e1900 */
[----:B--2---:R-:W-:-:S03]  /*0500*/  @!P0 LOP3.LUT R3, R3, R16, RZ, 0x3c, !PT ;  /* 0x0000001003038212 */ /* 0x004fc600078e3cff */
[----:B------:R-:W2:Y:S01]  /*0510*/  @P1 LDG.E R16, desc[UR6][R14.64+0x1c] ;  /* 0x00001c060e101981 */ /* 0x000ea2000c1e1900 */
[----:B---3--:R-:W-:-:S03]  /*0520*/  @!P0 LOP3.LUT R7, R7, R18, RZ, 0x3c, !PT ;  /* 0x0000001207078212 */ /* 0x008fc600078e3cff */
[----:B------:R-:W3:Y:S01]  /*0530*/  @P2 LDG.E R18, desc[UR6][R14.64+0x28] ;  /* 0x000028060e122981 */ /* 0x000ee2000c1e1900 */
[----:B----4-:R-:W-:-:S03]  /*0540*/  @P1 LOP3.LUT R3, R3, R20, RZ, 0x3c, !PT ;  /* 0x0000001403031212 */ /* 0x010fc600078e3cff */
[----:B------:R-:W4:Y:S01]  /*0550*/  @P2 LDG.E R20, desc[UR6][R14.64+0x30] ;  /* 0x000030060e142981 */ /* 0x000f22000c1e1900 */
[----:B------:R-:W-:-:S03]  /*0560*/  @P5 LOP3.LUT R5, R5, R24, RZ, 0x3c, !PT ;  /* 0x0000001805055212 */ /* 0x000fc600078e3cff */
[----:B------:R-:W4:Y:S01]  /*0570*/  @P3 LDG.E R24, desc[UR6][R14.64+0x3c] ;  /* 0x00003c060e183981 */ /* 0x000f22000c1e1900 */
[----:B------:R-:W-:-:S03]  /*0580*/  @P1 LOP3.LUT R4, R4, R17, RZ, 0x3c, !PT ;  /* 0x0000001104041212 */ /* 0x000fc600078e3cff */
[----:B------:R-:W4:Y:S01]  /*0590*/  @P3 LDG.E R17, desc[UR6][R14.64+0x48] ;  /* 0x000048060e113981 */ /* 0x000f22000c1e1900 */
[----:B------:R-:W-:-:S03]  /*05a0*/  @P2 LOP3.LUT R6, R6, R19, RZ, 0x3c, !PT ;  /* 0x0000001306062212 */ /* 0x000fc600078e3cff */
[----:B------:R-:W4:Y:S01]  /*05b0*/  @P4 LDG.E R19, desc[UR6][R14.64+0x54] ;  /* 0x000054060e134981 */ /* 0x000f22000c1e1900 */
[----:B------:R-:W-:Y:S02]  /*05c0*/  @P2 LOP3.LUT R4, R4, R21, RZ, 0x3c, !PT ;  /* 0x0000001504042212 */ /* 0x000fe400078e3cff */
[----:B------:R-:W-:Y:S01]  /*05d0*/  @P3 LOP3.LUT R6, R6, R23, RZ, 0x3c, !PT ;  /* 0x0000001706063212 */ /* 0x000fe200078e3cff */
[----:B------:R-:W4:Y:S04]  /*05e0*/  @P4 LDG.E R21, desc[UR6][R14.64+0x5c] ;  /* 0x00005c060e154981 */ /* 0x000f28000c1e1900 */
[----:B------:R-:W4:Y:S01]  /*05f0*/  @P5 LDG.E R23, desc[UR6][R14.64+0x68] ;  /* 0x000068060e175981 */ /* 0x000f22000c1e1900 */
[----:B--2---:R-:W-:-:S03]  /*0600*/  @P1 LOP3.LUT R7, R7, R16, RZ, 0x3c, !PT ;  /* 0x0000001007071212 */ /* 0x004fc600078e3cff */
[----:B------:R-:W2:Y:S01]  /*0610*/  @P4 LDG.E R16, desc[UR6][R14.64+0x50] ;  /* 0x000050060e104981 */ /* 0x000ea2000c1e1900 */
[----:B---3--:R-:W-:-:S03]  /*0620*/  @P2 LOP3.LUT R3, R3, R18, RZ, 0x3c, !PT ;  /* 0x0000001203032212 */ /* 0x008fc600078e3cff */
[----:B------:R-:W3:Y:S01]  /*0630*/  @P4 LDG.E R18, desc[UR6][R14.64+0x58] ;  /* 0x000058060e124981 */ /* 0x000ee2000c1e1900 */
[----:B----4-:R-:W-:-:S03]  /*0640*/  @P2 LOP3.LUT R7, R7, R20, RZ, 0x3c, !PT ;  /* 0x0000001407072212 */ /* 0x010fc600078e3cff */
[----:B------:R-:W4:Y:S01]  /*0650*/  @P5 LDG.E R20, desc[UR6][R14.64+0x64] ;  /* 0x000064060e145981 */ /* 0x000f22000c1e1900 */
[----:B------:R-:W-:-:S03]  /*0660*/  @P3 LOP3.LUT R3, R3, R24, RZ, 0x3c, !PT ;  /* 0x0000001803033212 */ /* 0x000fc600078e3cff */
[----:B------:R-:W4:Y:S01]  /*0670*/  @P5 LDG.E R24, desc[UR6][R14.64+0x6c] ;  /* 0x00006c060e185981 */ /* 0x000f22000c1e1900 */
[----:B------:R-:W-:Y:S02]  /*0680*/  LOP3.LUT P0, RZ, R22, 0x80, RZ, 0xc0, !PT ;  /* 0x0000008016ff7812 */ /* 0x000fe4000780c0ff */
[----:B------:R-:W-:Y:S02]  /*0690*/  @P3 LOP3.LUT R7, R7, R26, RZ, 0x3c, !PT ;  /* 0x0000001a07073212 */ /* 0x000fe400078e3cff */
[----:B------:R-:W-:Y:S02]  /*06a0*/  @P3 LOP3.LUT R4, R4, R17, RZ, 0x3c, !PT ;  /* 0x0000001104043212 */ /* 0x000fe400078e3cff */
[----:B------:R-:W4:Y:S01]  /*06b0*/  @P6 LDG.E R17, desc[UR6][R14.64+0x7c] ;  /* 0x00007c060e116981 */ /* 0x000f22000c1e1900 */
[----:B------:R-:W-:-:S03]  /*06c0*/  @P4 LOP3.LUT R6, R6, R19, RZ, 0x3c, !PT ;  /* 0x0000001306064212 */ /* 0x000fc600078e3cff */
[----:B------:R-:W4:Y:S01]  /*06d0*/  @P6 LDG.E R19, desc[UR6][R14.64+0x84] ;  /* 0x000084060e136981 */ /* 0x000f22000c1e1900 */
[----:B------:R-:W-:-:S03]  /*06e0*/  @P4 LOP3.LUT R4, R4, R21, RZ, 0x3c, !PT ;  /* 0x0000001504044212 */ /* 0x000fc600078e3cff */
[----:B------:R-:W4:Y:S01]  /*06f0*/  @P0 LDG.E R26, desc[UR6][R14.64+0x9c] ;  /* 0x00009c060e1a0981 */ /* 0x000f22000c1e1900 */
[----:B------:R-:W-:-:S03]  /*0700*/  @P5 LOP3.LUT R6, R6, R23, RZ, 0x3c, !PT ;  /* 0x0000001706065212 */ /* 0x000fc600078e3cff */
        /* <DEDUP_REMOVED lines=10> */
[----:B------:R-:W-:Y:S02]  /*07b0*/  @P5 LOP3.LUT R4, R4, R25, RZ, 0x3c, !PT ;  /* 0x0000001904045212 */ /* 0x000fe400078e3cff */
[----:B------:R-:W-:Y:S02]  /*07c0*/  @P6 LOP3.LUT R5, R5, R28, RZ, 0x3c, !PT ;  /* 0x0000001c05056212 */ /* 0x000fe400078e3cff */
[----:B------:R-:W-:Y:S02]  /*07d0*/  @P6 LOP3.LUT R6, R6, R17, RZ, 0x3c, !PT ;  /* 0x0000001106066212 */ /* 0x000fe400078e3cff */
[----:B------:R-:W-:Y:S02]  /*07e0*/  @P6 LOP3.LUT R4, R4, R19, RZ, 0x3c, !PT ;  /* 0x0000001304046212 */ /* 0x000fe400078e3cff */
[----:B------:R-:W-:Y:S02]  /*07f0*/  @P0 LOP3.LUT R5, R5, R26, RZ, 0x3c, !PT ;  /* 0x0000001a05050212 */ /* 0x000fe400078e3cff */
[----:B------:R-:W-:-:S02]  /*0800*/  @P0 LOP3.LUT R6, R6, R21, RZ, 0x3c, !PT ;  /* 0x0000001506060212 */ /* 0x000fc400078e3cff */
[----:B------:R-:W-:Y:S02]  /*0810*/  @P0 LOP3.LUT R4, R4, R23, RZ, 0x3c, !PT ;  /* 0x0000001704040212 */ /* 0x000fe400078e3cff */
[----:B--2---:R-:W-:Y:S02]  /*0820*/  @P6 LOP3.LUT R3, R3, R16, RZ, 0x3c, !PT ;  /* 0x0000001003036212 */ /* 0x004fe400078e3cff */
[----:B---3--:R-:W-:Y:S02]  /*0830*/  @P6 LOP3.LUT R7, R7, R18, RZ, 0x3c, !PT ;  /* 0x0000001207076212 */ /* 0x008fe400078e3cff */
[----:B----4-:R-:W-:Y:S02]  /*0840*/  @P0 LOP3.LUT R3, R3, R20, RZ, 0x3c, !PT ;  /* 0x0000001403030212 */ /* 0x010fe400078e3cff */
[----:B------:R-:W-:Y:S02]  /*0850*/  @P0 LOP3.LUT R7, R7, R24, RZ, 0x3c, !PT ;  /* 0x0000001807070212 */ /* 0x000fe400078e3cff */
[----:B------:R-:W-:-:S13]  /*0860*/  R2P PR, R22.B1, 0x7f ;  /* 0x0000007f16007804 */ /* 0x000fda0000001000 */
[----:B------:R-:W2:Y:S04]  /*0870*/  @P0 LDG.E R18, desc[UR6][R14.64+0xa0] ;  /* 0x0000a0060e120981 */ /* 0x000ea8000c1e1900 */
[----:B------:R-:W3:Y:S04]  /*0880*/  @P0 LDG.E R19, desc[UR6][R14.64+0xa4] ;  /* 0x0000a4060e130981 */ /* 0x000ee8000c1e1900 */
[----:B------:R-:W4:Y:S04]  /*0890*/  @P0 LDG.E R20, desc[UR6][R14.64+0xa8] ;  /* 0x0000a8060e140981 */ /* 0x000f28000c1e1900 */
[----:B------:R-:W4:Y:S04]  /*08a0*/  @P0 LDG.E R21, desc[UR6][R14.64+0xac] ;  /* 0x0000ac060e150981 */ /* 0x000f28000c1e1900 */
[----:B------:R-:W4:Y:S04]  /*08b0*/  @P0 LDG.E R24, desc[UR6][R14.64+0xb0] ;  /* 0x0000b0060e180981 */ /* 0x000f28000c1e1900 */
[----:B------:R-:W4:Y:S04]  /*08c0*/  @P1 LDG.E R16, desc[UR6][R14.64+0xbc] ;  /* 0x0000bc060e101981 */ /* 0x000f28000c1e1900 */
[----:B------:R-:W4:Y:S04]  /*08d0*/  @P1 LDG.E R26, desc[UR6][R14.64+0xb4] ;  /* 0x0000b4060e1a1981 */ /* 0x000f28000c1e1900 */
        /* <DEDUP_REMOVED lines=11> */
[----:B------:R-:W-:Y:S01]  /*0990*/  LOP3.LUT P0, RZ, R22, 0x8000, RZ, 0xc0, !PT ;  /* 0x0000800016ff7812 */ /* 0x000fe2000780c0ff */
[----:B------:R-:W4:Y:S01]  /*09a0*/  @P2 LDG.E R24, desc[UR6][R14.64+0xd8] ;  /* 0x0000d8060e182981 */ /* 0x000f22000c1e1900 */
[----:B------:R-:W-:-:S03]  /*09b0*/  @P1 LOP3.LUT R7, R7, R16, RZ, 0x3c, !PT ;  /* 0x0000001007071212 */ /* 0x000fc600078e3cff */
[----:B------:R-:W4:Y:S01]  /*09c0*/  @P2 LDG.E R22, desc[UR6][R14.64+0xd0] ;  /* 0x0000d0060e162981 */ /* 0x000f22000c1e1900 */
[----:B------:R-:W-:-:S03]  /*09d0*/  @P1 LOP3.LUT R3, R3, R26, RZ, 0x3c, !PT ;  /* 0x0000001a03031212 */ /* 0x000fc600078e3cff */
[----:B------:R-:W4:Y:S01]  /*09e0*/  @P3 LDG.E R16, desc[UR6][R14.64+0xe4] ;  /* 0x0000e4060e103981 */ /* 0x000f22000c1e1900 */
[----:B------:R-:W-:-:S03]  /*09f0*/  @P1 LOP3.LUT R6, R6, R23, RZ, 0x3c, !PT ;  /* 0x0000001706061212 */ /* 0x000fc600078e3cff */
[----:B------:R-:W4:Y:S01]  /*0a00*/  @P3 LDG.E R26, desc[UR6][R14.64+0xdc] ;  /* 0x0000dc060e1a3981 */ /* 0x000f22000c1e1900 */
[----:B------:R-:W-:-:S03]  /*0a10*/  @P1 LOP3.LUT R4, R4, R17, RZ, 0x3c, !PT ;  /* 0x0000001104041212 */ /* 0x000fc600078e3cff */
        /* <DEDUP_REMOVED lines=43> */
[----:B------:R-:W-:-:S04]  /*0cd0*/  UIADD3 UR4, UPT, UPT, UR4, 0x10, URZ ;  /* 0x0000001004047890 */ /* 0x000fc8000fffe0ff */
[----:B------:R-:W-:Y:S01]  /*0ce0*/  UISETP.NE.AND UP0, UPT, UR4, 0x20, UPT ;  /* 0x000000200400788c */ /* 0x000fe2000bf05270 */
[----:B--2---:R-:W-:Y:S02]  /*0cf0*/  @P5 LOP3.LUT R5, R5, R18, RZ, 0x3c, !PT ;  /* 0x0000001205055212 */ /* 0x004fe400078e3cff */
[----:B---3--:R-:W-:Y:S02]  /*0d00*/  @P6 LOP3.LUT R6, R6, R19, RZ, 0x3c, !PT ;  /* 0x0000001306066212 */ /* 0x008fe400078e3cff */
[----:B----4-:R-:W-:Y:S02]  /*0d10*/  @P6 LOP3.LUT R3, R3, R20, RZ, 0x3c, !PT ;  /* 0x0000001403036212 */ /* 0x010fe400078e3cff */
[----:B------:R-:W-:Y:S02]  /*0d20*/  @P6 LOP3.LUT R4, R4, R21, RZ, 0x3c, !PT ;  /* 0x0000001504046212 */ /* 0x000fe400078e3cff */
[----:B------:R-:W-:Y:S02]  /*0d30*/  @P6 LOP3.LUT R7, R7, R22, RZ, 0x3c, !PT ;  /* 0x0000001607076212 */ /* 0x000fe400078e3cff */
[----:B------:R-:W-:-:S02]  /*0d40*/  @P6 LOP3.LUT R5, R5, R16, RZ, 0x3c, !PT ;  /* 0x0000001005056212 */ /* 0x000fc400078e3cff */
[----:B------:R-:W-:Y:S02]  /*0d50*/  @P0 LOP3.LUT R3, R3, R24, RZ, 0x3c, !PT ;  /* 0x0000001803030212 */ /* 0x000fe400078e3cff */
[----:B------:R-:W-:Y:S02]  /*0d60*/  @P0 LOP3.LUT R5, R5, R28, RZ, 0x3c, !PT ;  /* 0x0000001c05050212 */ /* 0x000fe400078e3cff */
[----:B------:R-:W-:Y:S02]  /*0d70*/  @P0 LOP3.LUT R7, R7, R26, RZ, 0x3c, !PT ;  /* 0x0000001a07070212 */ /* 0x000fe400078e3cff */
[----:B------:R-:W-:Y:S02]  /*0d80*/  @P0 LOP3.LUT R4, R4, R23, RZ, 0x3c, !PT ;  /* 0x0000001704040212 */ /* 0x000fe400078e3cff */
[----:B------:R-:W-:Y:S01]  /*0d90*/  @P0 LOP3.LUT R6, R6, R17, RZ, 0x3c, !PT ;  /* 0x0000001106060212 */ /* 0x000fe200078e3cff */
[----:B------:R-:W-:Y:S06]  /*0da0*/  BRA.U UP0, `(.L_x_4) ;  /* 0xfffffff500487547 */ /* 0x000fec000b83ffff */
[----:B------:R-:W-:-:S05]  /*0db0*/  VIADD R0, R0, 0x1 ;  /* 0x0000000100007836 */ /* 0x000fca0000000000 */
[----:B------:R-:W-:-:S13]  /*0dc0*/  ISETP.NE.AND P0, PT, R0, 0x5, PT ;  /* 0x000000050000780c */ /* 0x000fda0003f05270 */
[----:B------:R-:W-:Y:S05]  /*0dd0*/  @P0 BRA `(.L_x_5) ;  /* 0xfffffff400300947 */ /* 0x000fea000383ffff */
[----:B------:R-:W-:Y:S01]  /*0de0*/  LOP3.LUT R0, R2, 0x3, RZ, 0xc0, !PT ;  /* 0x0000000302007812 */ /* 0x000fe200078ec0ff */
[----:B------:R0:W-:Y:S03]  /*0df0*/  STL.64 [R1+0x8], R6 ;  /* 0x0000080601007387 */ /* 0x0001e60000100a00 */
[----:B------:R-:W-:Y:S01]  /*0e00*/  ISETP.NE.U32.AND P0, PT, R0, 0x1, PT ;  /* 0x000000010000780c */ /* 0x000fe20003f05070 */
[----:B------:R0:W-:Y:S03]  /*0e10*/  STL.64 [R1+0x10], R4 ;  /* 0x0000100401007387 */ /* 0x0001e60000100a00 */
[----:B------:R-:W-:Y:S01]  /*0e20*/  ISETP.NE.AND.EX P0, PT, RZ, RZ, PT, P0 ;  /* 0x000000ffff00720c */ /* 0x000fe20003f05300 */
[----:B------:R0:W-:-:S12]  /*0e30*/  STL [R1+0x4], R3 ;  /* 0x0000040301007387 */ /* 0x0001d80000100800 */
[----:B0-----:R-:W-:Y:S05]  /*0e40*/  @!P0 BRA `(.L_x_3) ;  /* 0x0000001800088947 */ /* 0x001fea0003800000 */
[----:B------:R-:W-:Y:S01]  /*0e50*/  UMOV UR4, URZ ;  /* 0x000000ff00047c82 */ /* 0x000fe20008000000 */
[----:B------:R-:W-:Y:S01]  /*0e60*/  UMOV UR5, URZ ;  /* 0x000000ff00057c82 */ /* 0x000fe20008000000 */
[----:B------:R-:W-:Y:S02]  /*0e70*/  IMAD.MOV.U32 R0, RZ, RZ, RZ ;  /* 0x000000ffff007224 */ /* 0x000fe400078e00ff */
[----:B------:R-:W-:Y:S02]  /*0e80*/  IMAD.MOV.U32 R4, RZ, RZ, RZ ;  /* 0x000000ffff047224 */ /* 0x000fe400078e00ff */
[----:B------:R-:W-:Y:S02]  /*0e90*/  IMAD.MOV.U32 R7, RZ, RZ, RZ ;  /* 0x000000ffff077224 */ /* 0x000fe400078e00ff */
[----:B------:R-:W-:Y:S02]  /*0ea0*/  IMAD.MOV.U32 R3, RZ, RZ, RZ ;  /* 0x000000ffff037224 */ /* 0x000fe400078e00ff */
[----:B------:R-:W-:-:S02]  /*0eb0*/  IMAD.U32 R5, RZ, RZ, UR4 ;  /* 0x00000004ff057e24 */ /* 0x000fc4000f8e00ff */
[----:B------:R-:W-:-:S07]  /*0ec0*/  IMAD.U32 R6, RZ, RZ, UR5 ;  /* 0x00000005ff067e24 */ /* 0x000fce000f8e00ff */
.L_x_7:
[----:B------:R-:W-:-:S06]  /*0ed0*/  IMAD R12, R0, 0x4, R1 ;  /* 0x00000004000c7824 */ /* 0x000fcc00078e0201 */
[----:B------:R-:W5:Y:S01]  /*0ee0*/  LDL R12, [R12+0x4] ;  /* 0x000004000c0c7983 */ /* 0x000f620000100800 */
[----:B------:R-:W-:-:S05]  /*0ef0*/  UMOV UR4, URZ ;  /* 0x000000ff00047c82 */ /* 0x000fca0008000000 */
.L_x_6:
        /* <DEDUP_REMOVED lines=178> */
[----:B------:R0:W-:Y:S03]  /*1a20*/  STL [R1+0x4], R3 ;  /* 0x0000040301007387 */ /* 0x0001e60000100800 */
[----:B------:R-:W-:Y:S01]  /*1a30*/  ISETP.NE.U32.AND P0, PT, R0, 0x3, PT ;  /* 0x000000030000780c */ /* 0x000fe20003f05070 */
[----:B------:R0:W-:Y:S03]  /*1a40*/  STL.64 [R1+0x8], R6 ;  /* 0x0000080601007387 */ /* 0x0001e60000100a00 */
[----:B------:R-:W-:Y:S01]  /*1a50*/  ISETP.NE.AND.EX P0, PT, RZ, RZ, PT, P0 ;  /* 0x000000ffff00720c */ /* 0x000fe20003f05300 */
[----:B------:R0:W-:-:S12]  /*1a60*/  STL.64 [R1+0x10], R4 ;  /* 0x0000100401007387 */ /* 0x0001d80000100a00 */
[----:B0-----:R-:W-:Y:S05]  /*1a70*/  @P0 BRA `(.L_x_3) ;  /* 0x0000000800fc0947 */ /* 0x001fea0003800000 */
        /* <DEDUP_REMOVED lines=8> */
.L_x_9:
[----:B------:R-:W-:-:S06]  /*1b00*/  IMAD R12, R0, 0x4, R1 ;  /* 0x00000004000c7824 */ /* 0x000fcc00078e0201 */
[----:B------:R-:W5:Y:S01]  /*1b10*/  LDL R12, [R12+0x4] ;  /* 0x000004000c0c7983 */ /* 0x000f620000100800 */
[----:B------:R-:W-:-:S05]  /*1b20*/  UMOV UR4, URZ ;  /* 0x000000ff00047c82 */ /* 0x000fca0008000000 */
.L_x_8:
        /* <DEDUP_REMOVED lines=177> */
[----:B------:R0:W-:Y:S04]  /*2640*/  STL [R1+0x4], R3 ;  /* 0x0000040301007387 */ /* 0x0001e80000100800 */
[----:B------:R0:W-:Y:S04]  /*2650*/  STL.64 [R1+0x8], R6 ;  /* 0x0000080601007387 */ /* 0x0001e80000100a00 */
[----:B------:R0:W-:Y:S02]  /*2660*/  STL.64 [R1+0x10], R4 ;  /* 0x0000100401007387 */ /* 0x0001e40000100a00 */
.L_x_3:
[----:B------:R-:W-:Y:S05]  /*2670*/  BSYNC.RECONVERGENT B1 ;  /* 0x0000000000017941 */ /* 0x000fea0003800200 */
.L_x_2:
[C---:B------:R-:W-:Y:S01]  /*2680*/  ISETP.GT.U32.AND P0, PT, R2.reuse, 0x3, PT ;  /* 0x000000030200780c */ /* 0x040fe20003f04070 */
[----:B------:R-:W-:Y:S01]  /*2690*/  VIADD R11, R11, 0x1 ;  /* 0x000000010b0b7836 */ /* 0x000fe20000000000 */
[--C-:B------:R-:W-:Y:S02]  /*26a0*/  SHF.R.U64 R2, R2, 0x2, R13.reuse ;  /* 0x0000000202027819 */ /* 0x100fe4000000120d */
[----:B------:R-:W-:Y:S02]  /*26b0*/  ISETP.GT.U32.AND.EX P0, PT, R13, RZ, PT, P0 ;  /* 0x000000ff0d00720c */ /* 0x000fe40003f04100 */
[----:B------:R-:W-:-:S11]  /*26c0*/  SHF.R.U32.HI R13, RZ, 0x2, R13 ;  /* 0x00000002ff0d7819 */ /* 0x000fd6000001160d */
[----:B------:R-:W-:Y:S05]  /*26d0*/  @P0 BRA `(.L_x_10) ;  /* 0xffffffd800c40947 */ /* 0x000fea000383ffff */
.L_x_1:
[----:B------:R-:W-:Y:S05]  /*26e0*/  BSYNC.RECONVERGENT B0 ;  /* 0x0000000000007941 */ /* 0x000fea0003800200 */
.L_x_0:
[----:B------:R-:W1:Y:S01]  /*26f0*/  LDC.64 R8, c[0x0][0x398] ;  /* 0x0000e600ff087b82 */ /* 0x000e620000000a00 */
[----:B------:R-:W-:Y:S01]  /*2700*/  SHF.R.U32.HI R0, RZ, 0x2, R3 ;  /* 0x00000002ff007819 */ /* 0x000fe20000011603 */
[----:B------:R-:W-:Y:S03]  /*2710*/  BSSY.RECONVERGENT B0, `(.L_x_11) ;  /* 0x000003f000007945 */ /* 0x000fe60003800200 */
[----:B------:R-:W-:Y:S01]  /*2720*/  LOP3.LUT R0, R0, R3, RZ, 0x3c, !PT ;  /* 0x0000000300007212 */ /* 0x000fe200078e3cff */
[----:B0-----:R-:W-:-:S04]  /*2730*/  IMAD.SHL.U32 R3, R5, 0x10, RZ ;  /* 0x0000001005037824 */ /* 0x001fc800078e00ff */
[----:B------:R-:W-:-:S05]  /*2740*/  IMAD.SHL.U32 R2, R0, 0x2, RZ ;  /* 0x0000000200027824 */ /* 0x000fca00078e00ff */
[----:B------:R-:W-:Y:S01]  /*2750*/  LOP3.LUT R2, R0, R2, R3, 0x96, !PT ;  /* 0x0000000200027212 */ /* 0x000fe200078e9603 */
[----:B------:R-:W-:-:S03]  /*2760*/  IMAD.MOV.U32 R3, RZ, RZ, 0x2f800000 ;  /* 0x2f800000ff037424 */ /* 0x000fc600078e00ff */
[----:B------:R-:W-:Y:S02]  /*2770*/  LOP3.LUT R5, R2, R5, RZ, 0x3c, !PT ;  /* 0x0000000502057212 */ /* 0x000fe400078e3cff */
[----:B-1----:R-:W-:Y:S02]  /*2780*/  LOP3.LUT R8, R8, 0xaad26b49, RZ, 0x3c, !PT ;  /* 0xaad26b4908087812 */ /* 0x002fe400078e3cff */
[----:B------:R-:W-:-:S03]  /*2790*/  LOP3.LUT R9, R9, 0xf7dcefdd, RZ, 0x3c, !PT ;  /* 0xf7dcefdd09097812 */ /* 0x000fc600078e3cff */
[----:B------:R-:W-:Y:S02]  /*27a0*/  IMAD R8, R8, 0x4182bed5, RZ ;  /* 0x4182bed508087824 */ /* 0x000fe400078e02ff */
[----:B------:R-:W-:-:S05]  /*27b0*/  IMAD R9, R9, -0x658354e5, RZ ;  /* 0x9a7cab1b09097824 */ /* 0x000fca00078e02ff */
[----:B------:R-:W-:Y:S01]  /*27c0*/  IADD3 R0, PT, PT, R8, 0x64f0c9, R9 ;  /* 0x0064f0c908007810 */ /* 0x000fe20007ffe009 */
[----:B------:R-:W-:-:S03]  /*27d0*/  IMAD.MOV.U32 R9, RZ, RZ, 0x3e055027 ;  /* 0x3e055027ff097424 */ /* 0x000fc600078e00ff */
[----:B------:R-:W-:-:S04]  /*27e0*/  IADD3 R2, PT, PT, R0, 0x587c5, R5 ;  /* 0x000587c500027810 */ /* 0x000fc80007ffe005 */
[----:B------:R-:W-:-:S05]  /*27f0*/  I2FP.F32.U32 R2, R2 ;  /* 0x0000000200027245 */ /* 0x000fca0000201000 */
[----:B------:R-:W-:-:S05]  /*2800*/  FFMA R2, R2, R3, 1.1641532182693481445e-10 ;  /* 0x2f00000002027423 */ /* 0x000fca0000000003 */
[----:B------:R-:W-:-:S13]  /*2810*/  FSETP.GEU.AND P0, PT, R2, 1.175494350822287508e-38, PT ;  /* 0x008000000200780b */ /* 0x000fda0003f0e000 */
[----:B------:R-:W-:-:S04]  /*2820*/  @!P0 FMUL R2, R2, 8388608 ;  /* 0x4b00000002028820 */ /* 0x000fc80000400000 */
[----:B------:R-:W-:-:S05]  /*2830*/  VIADD R3, R2, 0xc0d55555 ;  /* 0xc0d5555502037836 */ /* 0x000fca0000000000 */
[----:B------:R-:W-:-:S04]  /*2840*/  LOP3.LUT R7, R3, 0xff800000, RZ, 0xc0, !PT ;  /* 0xff80000003077812 */ /* 0x000fc800078ec0ff */
[----:B------:R-:W-:Y:S01]  /*2850*/  I2FP.F32.S32 R4, R7 ;  /* 0x0000000700047245 */ /* 0x000fe20000201400 */
[----:B------:R-:W-:Y:S02]  /*2860*/  IMAD.IADD R3, R2, 0x1, -R7 ;  /* 0x0000000102037824 */ /* 0x000fe400078e0a07 */
[----:B------:R-:W-:Y:S02]  /*2870*/  IMAD.MOV.U32 R7, RZ, RZ, 0x7f800000 ;  /* 0x7f800000ff077424 */ /* 0x000fe400078e00ff */
[----:B------:R-:W-:-:S04]  /*2880*/  FADD R8, R3, -1 ;  /* 0xbf80000003087421 */ /* 0x000fc80000000000 */
[----:B------:R-:W-:-:S04]  /*2890*/  FFMA R3, R8, -R9, 0.14084610342979431152 ;  /* 0x3e1039f608037423 */ /* 0x000fc80000000809 */
[----:B------:R-:W-:-:S04]  /*28a0*/  FFMA R3, R8, R3, -0.12148627638816833496 ;  /* 0xbdf8cdcc08037423 */ /* 0x000fc80000000003 */
[----:B------:R-:W-:-:S04]  /*28b0*/  FFMA R3, R8, R3, 0.13980610668659210205 ;  /* 0x3e0f295508037423 */ /* 0x000fc80000000003 */
[----:B------:R-:W-:-:S04]  /*28c0*/  FFMA R3, R8, R3, -0.16684235632419586182 ;  /* 0xbe2ad8b908037423 */ /* 0x000fc80000000003 */
[----:B------:R-:W-:-:S04]  /*28d0*/  FFMA R3, R8, R3, 0.20012299716472625732 ;  /* 0x3e4ced0b08037423 */ /* 0x000fc80000000003 */
[----:B------:R-:W-:-:S04]  /*28e0*/  FFMA R3, R8, R3, -0.24999669194221496582 ;  /* 0xbe7fff2208037423 */ /* 0x000fc80000000003 */
[----:B------:R-:W-:-:S04]  /*28f0*/  FFMA R3, R8, R3, 0.33333182334899902344 ;  /* 0x3eaaaa7808037423 */ /* 0x000fc80000000003 */
[----:B------:R-:W-:Y:S01]  /*2900*/  FFMA R9, R8, R3, -0.5 ;  /* 0xbf00000008097423 */ /* 0x000fe20000000003 */
[----:B------:R-:W-:Y:S02]  /*2910*/  FSEL R3, RZ, -23, P0 ;  /* 0xc1b80000ff037808 */ /* 0x000fe40000000000 */
[----:B------:R-:W-:Y:S01]  /*2920*/  ISETP.GT.U32.AND P0, PT, R2, 0x7f7fffff, PT ;  /* 0x7f7fffff0200780c */ /* 0x000fe20003f04070 */
[----:B------:R-:W-:Y:S02]  /*2930*/  FMUL R9, R8, R9 ;  /* 0x0000000908097220 */ /* 0x000fe40000400000 */
[----:B------:R-:W-:Y:S01]  /*2940*/  FFMA R4, R4, 1.1920928955078125e-07, R3 ;  /* 0x3400000004047823 */ /* 0x000fe20000000003 */
[----:B------:R-:W-:Y:S01]  /*2950*/  SHF.R.U32.HI R3, RZ, 0x2, R6 ;  /* 0x00000002ff037819 */ /* 0x000fe20000011606 */
[----:B------:R-:W-:-:S03]  /*2960*/  FFMA R9, R8, R9, R8 ;  /* 0x0000000908097223 */ /* 0x000fc60000000008 */
[----:B------:R-:W-:Y:S01]  /*2970*/  LOP3.LUT R3, R3, R6, RZ, 0x3c, !PT ;  /* 0x0000000603037212 */ /* 0x000fe200078e3cff */
[----:B------:R-:W-:Y:S01]  /*2980*/  FFMA R9, R4, 0.69314718246459960938, R9 ;  /* 0x3f31721804097823 */ /* 0x000fe20000000009 */
[----:B------:R-:W-:-:S03]  /*2990*/  IMAD.SHL.U32 R4, R5, 0x10, RZ ;  /* 0x0000001005047824 */ /* 0x000fc600078e00ff */
[C---:B------:R-:W-:Y:S01]  /*29a0*/  @P0 FFMA R9, R2.reuse, R7, +INF ;  /* 0x7f80000002090423 */ /* 0x040fe20000000007 */
[----:B------:R-:W-:Y:S01]  /*29b0*/  FSETP.NEU.AND P0, PT, R2, RZ, PT ;  /* 0x000000ff0200720b */ /* 0x000fe20003f0d000 */
[----:B------:R-:W-:Y:S02]  /*29c0*/  IMAD.SHL.U32 R6, R3, 0x2, RZ ;  /* 0x0000000203067824 */ /* 0x000fe400078e00ff */
[----:B------:R-:W-:-:S03]  /*29d0*/  FMUL R9, R9, -2 ;  /* 0xc000000009097820 */ /* 0x000fc60000400000 */
[----:B------:R-:W-:Y:S02]  /*29e0*/  LOP3.LUT R4, R3, R6, R4, 0x96, !PT ;  /* 0x0000000603047212 */ /* 0x000fe400078e9604 */
[----:B------:R-:W-:Y:S02]  /*29f0*/  FSEL R9, R9, +INF , P0 ;  /* 0x7f80000009097808 */ /* 0x000fe40000000000 */
[----:B------:R-:W-:Y:S02]  /*2a00*/  LOP3.LUT R5, R4, R5, RZ, 0x3c, !PT ;  /* 0x0000000504057212 */ /* 0x000fe400078e3cff */
[----:B------:R0:W1:Y:S01]  /*2a10*/  MUFU.RSQ R2, R9 ;  /* 0x0000000900027308 */ /* 0x0000620000001400 */
[----:B------:R-:W-:Y:S01]  /*2a20*/  VIADD R3, R9, 0xf3000000 ;  /* 0xf300000009037836 */ /* 0x000fe20000000000 */
[----:B------:R-:W-:Y:S01]  /*2a30*/  IADD3 R5, PT, PT, R0, 0xb0f8a, R5 ;  /* 0x000b0f8a00057810 */ /* 0x000fe20007ffe005 */
[----:B------:R-:W-:-:S03]  /*2a40*/  IMAD.MOV.U32 R0, RZ, RZ, 0x30c90fdb ;  /* 0x30c90fdbff007424 */ /* 0x000fc600078e00ff */
[----:B------:R-:W-:Y:S02]  /*2a50*/  ISETP.GT.U32.AND P0, PT, R3, 0x727fffff, PT ;  /* 0x727fffff0300780c */ /* 0x000fe40003f04070 */
[----:B------:R-:W-:-:S05]  /*2a60*/  I2FP.F32.U32 R5, R5 ;  /* 0x0000000500057245 */ /* 0x000fca0000201000 */
[----:B------:R-:W-:-:S06]  /*2a70*/  FFMA R8, R5, R0, 7.314590599882819788e-10 ;  /* 0x30490fdb05087423 */ /* 0x000fcc0000000000 */
[----:B01----:R-:W-:Y:S05]  /*2a80*/  @!P0 BRA `(.L_x_12) ;  /* 0x00000000000c8947 */ /* 0x003fea0003800000 */
[----:B------:R-:W-:-:S07]  /*2a90*/  MOV R7, 0x2ab0 ;  /* 0x00002ab000077802 */ /* 0x000fce0000000f00 */
[----:B------:R-:W-:Y:S05]  /*2aa0*/  CALL.REL.NOINC `($__internal_0_$__cuda_sm20_sqrt_rn_f32_slowpath) ;  /* 0x0000000000647944 */ /* 0x000fea0003c00000 */
[----:B------:R-:W-:Y:S05]  /*2ab0*/  BRA `(.L_x_13) ;  /* 0x0000000000107947 */ /* 0x000fea0003800000 */
.L_x_12:
[----:B------:R-:W-:Y:S01]  /*2ac0*/  FMUL.FTZ R0, R9, R2 ;  /* 0x0000000209007220 */ /* 0x000fe20000410000 */
[----:B------:R-:W-:-:S03]  /*2ad0*/  FMUL.FTZ R2, R2, 0.5 ;  /* 0x3f00000002027820 */ /* 0x000fc60000410000 */
[----:B------:R-:W-:-:S04]  /*2ae0*/  FFMA R3, -R0, R0, R9 ;  /* 0x0000000000037223 */ /* 0x000fc80000000109 */
[----:B------:R-:W-:-:S07]  /*2af0*/  FFMA R0, R3, R2, R0 ;  /* 0x0000000203007223 */ /* 0x000fce0000000000 */
.L_x_13:
[----:B------:R-:W-:Y:S05]  /*2b00*/  BSYNC.RECONVERGENT B0 ;  /* 0x0000000000007941 */ /* 0x000fea0003800200 */
.L_x_11:
[----:B------:R-:W-:Y:S01]  /*2b10*/  FMUL.RZ R7, R8, 0.15915493667125701904 ;  /* 0x3e22f98308077820 */ /* 0x000fe2000040c000 */
[----:B------:R-:W0:Y:S01]  /*2b20*/  LDCU.128 UR8, c[0x0][0x380] ;  /* 0x00007000ff0877ac */ /* 0x000e220008000c00 */
[----:B------:R-:W-:Y:S01]  /*2b30*/  SHF.R.S32.HI R9, RZ, 0x1f, R10 ;  /* 0x0000001fff097819 */ /* 0x000fe2000001140a */
[C---:B------:R-:W-:Y:S01]  /*2b40*/  IMAD.SHL.U32 R4, R10.reuse, 0x4, RZ ;  /* 0x000000040a047824 */ /* 0x040fe200078e00ff */
[----:B------:R-:W1:Y:S02]  /*2b50*/  MUFU.SIN R3, R7 ;  /* 0x0000000700037308 */ /* 0x000e640000000400 */
[----:B------:R-:W-:Y:S01]  /*2b60*/  SHF.L.U64.HI R10, R10, 0x2, R9 ;  /* 0x000000020a0a7819 */ /* 0x000fe20000010209 */
[----:B------:R-:W-:-:S05]  /*2b70*/  IMAD.MOV.U32 R9, RZ, RZ, 0x3dcccccd ;  /* 0x3dcccccdff097424 */ /* 0x000fca00078e00ff */
[----:B------:R2:W3:Y:S01]  /*2b80*/  MUFU.COS R5, R7 ;  /* 0x0000000700057308 */ /* 0x0004e20000000000 */
[C---:B0-----:R-:W-:Y:S01]  /*2b90*/  IADD3 R2, P0, PT, R4.reuse, UR8, RZ ;  /* 0x0000000804027c10 */ /* 0x041fe2000ff1e0ff */
[-C--:B-1----:R-:W-:Y:S01]  /*2ba0*/  FMUL R6, R3, R0.reuse ;  /* 0x0000000003067220 */ /* 0x082fe20000400000 */
[----:B------:R-:W-:Y:S02]  /*2bb0*/  IADD3 R4, P1, PT, R4, UR10, RZ ;  /* 0x0000000a04047c10 */ /* 0x000fe4000ff3e0ff */
[----:B------:R-:W-:Y:S01]  /*2bc0*/  IADD3.X R3, PT, PT, R10, UR9, RZ, P0, !PT ;  /* 0x000000090a037c10 */ /* 0x000fe200087fe4ff */
[----:B--2---:R-:W-:Y:S01]  /*2bd0*/  FFMA R7, R6, R9, 0.5 ;  /* 0x3f00000006077423 */ /* 0x004fe20000000009 */
[----:B---3--:R-:W-:Y:S01]  /*2be0*/  FMUL R0, R5, R0 ;  /* 0x0000000005007220 */ /* 0x008fe20000400000 */
[----:B------:R-:W-:-:S03]  /*2bf0*/  IADD3.X R5, PT, PT, R10, UR11, RZ, P1, !PT ;  /* 0x0000000b0a057c10 */ /* 0x000fc60008ffe4ff */
[----:B------:R-:W-:Y:S01]  /*2c00*/  STG.E desc[UR6][R2.64], R7 ;  /* 0x0000000702007986 */ /* 0x000fe2000c101906 */
[----:B------:R-:W-:-:S05]  /*2c10*/  FFMA R9, R0, R9, 0.5 ;  /* 0x3f00000000097423 */ /* 0x000fca0000000009 */
[----:B------:R-:W-:Y:S01]  /*2c20*/  STG.E desc[UR6][R4.64], R9 ;  /* 0x0000000904007986 */ /* 0x000fe2000c101906 */
[----:B------:R-:W-:Y:S05]  /*2c30*/  EXIT ;  /* 0x000000000000794d */ /* 0x000fea0003800000 */
        .weak           $__internal_0_$__cuda_sm20_sqrt_rn_f32_slowpath
        .type           $__internal_0_$__cuda_sm20_sqrt_rn_f32_slowpath,@function
        .size           $__internal_0_$__cuda_sm20_sqrt_rn_f32_slowpath,(.L_x_16 - $__internal_0_$__cuda_sm20_sqrt_rn_f32_slowpath)
$__internal_0_$__cuda_sm20_sqrt_rn_f32_slowpath:
[----:B------:R-:W-:-:S13]  /*2c40*/  LOP3.LUT P0, RZ, R9, 0x7fffffff, RZ, 0xc0, !PT ;  /* 0x7fffffff09ff7812 */ /* 0x000fda000780c0ff */
[----:B------:R-:W-:Y:S01]  /*2c50*/  @!P0 IMAD.MOV.U32 R2, RZ, RZ, R9 ;  /* 0x000000ffff028224 */ /* 0x000fe200078e0009 */
[----:B------:R-:W-:Y:S06]  /*2c60*/  @!P0 BRA `(.L_x_14) ;  /* 0x0000000000448947 */ /* 0x000fec0003800000 */
[----:B------:R-:W-:Y:S01]  /*2c70*/  FSETP.GEU.FTZ.AND P0, PT, R9, RZ, PT ;  /* 0x000000ff0900720b */ /* 0x000fe20003f1e000 */
[----:B------:R-:W-:-:S12]  /*2c80*/  IMAD.MOV.U32 R0, RZ, RZ, R9 ;  /* 0x000000ffff007224 */ /* 0x000fd800078e0009 */
[----:B------:R-:W-:Y:S01]  /*2c90*/  @!P0 IMAD.MOV.U32 R2, RZ, RZ, 0x7fffffff ;  /* 0x7fffffffff028424 */ /* 0x000fe200078e00ff */
[----:B------:R-:W-:Y:S06]  /*2ca0*/  @!P0 BRA `(.L_x_14) ;  /* 0x0000000000348947 */ /* 0x000fec0003800000 */
[----:B------:R-:W-:-:S13]  /*2cb0*/  FSETP.GTU.FTZ.AND P0, PT, |R0|, +INF , PT ;  /* 0x7f8000000000780b */ /* 0x000fda0003f1c200 */
[----:B------:R-:W-:Y:S01]  /*2cc0*/  @P0 FADD.FTZ R2, R0, 1 ;  /* 0x3f80000000020421 */ /* 0x000fe20000010000 */
[----:B------:R-:W-:Y:S06]  /*2cd0*/  @P0 BRA `(.L_x_14) ;  /* 0x0000000000280947 */ /* 0x000fec0003800000 */
[----:B------:R-:W-:-:S13]  /*2ce0*/  FSETP.NEU.FTZ.AND P0, PT, |R0|, +INF , PT ;  /* 0x7f8000000000780b */ /* 0x000fda0003f1d200 */
[----:B------:R-:W-:-:S04]  /*2cf0*/  @P0 FFMA R3, R0, 1.84467440737095516160e+19, RZ ;  /* 0x5f80000000030823 */ /* 0x000fc800000000ff */
[----:B------:R-:W0:Y:S02]  /*2d00*/  @P0 MUFU.RSQ R2, R3 ;  /* 0x0000000300020308 */ /* 0x000e240000001400 */
[----:B0-----:R-:W-:Y:S01]  /*2d10*/  @P0 FMUL.FTZ R4, R3, R2 ;  /* 0x0000000203040220 */ /* 0x001fe20000410000 */
[----:B------:R-:W-:Y:S01]  /*2d20*/  @P0 FMUL.FTZ R6, R2, 0.5 ;  /* 0x3f00000002060820 */ /* 0x000fe20000410000 */
[----:B------:R-:W-:Y:S02]  /*2d30*/  @!P0 IMAD.MOV.U32 R2, RZ, RZ, R0 ;  /* 0x000000ffff028224 */ /* 0x000fe400078e0000 */
[----:B------:R-:W-:-:S04]  /*2d40*/  @P0 FADD.FTZ R5, -R4, -RZ ;  /* 0x800000ff04050221 */ /* 0x000fc80000010100 */
[----:B------:R-:W-:-:S04]  /*2d50*/  @P0 FFMA R5, R4, R5, R3 ;  /* 0x0000000504050223 */ /* 0x000fc80000000003 */
[----:B------:R-:W-:-:S04]  /*2d60*/  @P0 FFMA R5, R5, R6, R4 ;  /* 0x0000000605050223 */ /* 0x000fc80000000004 */
[----:B------:R-:W-:-:S07]  /*2d70*/  @P0 FMUL.FTZ R2, R5, 2.3283064365386962891e-10 ;  /* 0x2f80000005020820 */ /* 0x000fce0000410000 */
.L_x_14:
[----:B------:R-:W-:Y:S02]  /*2d80*/  IMAD.MOV.U32 R0, RZ, RZ, R2 ;  /* 0x000000ffff007224 */ /* 0x000fe400078e0002 */
[----:B------:R-:W-:Y:S02]  /*2d90*/  IMAD.MOV.U32 R2, RZ, RZ, R7 ;  /* 0x000000ffff027224 */ /* 0x000fe400078e0007 */
[----:B------:R-:W-:-:S04]  /*2da0*/  IMAD.MOV.U32 R3, RZ, RZ, 0x0 ;  /* 0x00000000ff037424 */ /* 0x000fc800078e00ff */
[----:B------:R-:W-:Y:S05]  /*2db0*/  RET.REL.NODEC R2 `(_Z40kernel_generate_random_normal_points_gpuPfS_im) ;  /* 0xffffffd002907950 */ /* 0x000fea0003c3ffff */
.L_x_15:
[----:B------:R-:W-:-:S00]  /*2dc0*/  BRA `(.L_x_15) ;  /* 0xfffffffc00fc7947 */ /* 0x000fc0000383ffff */
[----:B------:R-:W-:-:S00]  /*2dd0*/  NOP ;  /* 0x0000000000007918 */ /* 0x000fc00000000000 */
        /* <DEDUP_REMOVED lines=10> */
.L_x_16:


//--------------------- .nv.global.init           --------------------------
	.section	.nv.global.init,"aw",@progbits
	.align	4
.nv.global.init:
	.type		mrg32k3aM1SubSeq,@object
	.size		mrg32k3aM1SubSeq,(mrg32k3aM2SubSeq - mrg32k3aM1SubSeq)
mrg32k3aM1SubSeq:
        /*0000*/ 	.byte	0x0b, 0xcc, 0xee, 0x04, 0x73, 0x29, 0x8b, 0x6f, 0xf6, 0x53, 0x03, 0xf6, 0x23, 0xf6, 0xea, 0xda
        /* <DEDUP_REMOVED lines=125> */
	.type		mrg32k3aM2SubSeq,@object
	.size		mrg32k3aM2SubSeq,(mrg32k3aM1 - mrg32k3aM2SubSeq)
mrg32k3aM2SubSeq:
        /* <DEDUP_REMOVED lines=126> */
	.type		mrg32k3aM1,@object
	.size		mrg32k3aM1,(mrg32k3aM1Seq - mrg32k3aM1)
mrg32k3aM1:
        /* <DEDUP_REMOVED lines=144> */
	.type		mrg32k3aM1Seq,@object
	.size		mrg32k3aM1Seq,(mrg32k3aM2 - mrg32k3aM1Seq)
mrg32k3aM1Seq:
        /* <DEDUP_REMOVED lines=144> */
	.type		mrg32k3aM2,@object
	.size		mrg32k3aM2,(mrg32k3aM2Seq - mrg32k3aM2)
mrg32k3aM2:
        /* <DEDUP_REMOVED lines=144> */
	.type		mrg32k3aM2Seq,@object
	.size		mrg32k3aM2Seq,(precalc_xorwow_matrix - mrg32k3aM2Seq)
mrg32k3aM2Seq:
        /* <DEDUP_REMOVED lines=144> */
	.type		precalc_xorwow_matrix,@object
	.size		precalc_xorwow_matrix,(precalc_xorwow_offset_matrix - precalc_xorwow_matrix)
precalc_xorwow_matrix:
        /* <DEDUP_REMOVED lines=6400> */
	.type		precalc_xorwow_offset_matrix,@object
	.size		precalc_xorwow_offset_matrix,(.L_1 - precalc_xorwow_offset_matrix)
precalc_xorwow_offset_matrix:
        /* <DEDUP_REMOVED lines=6400> */
.L_1:


//--------------------- .nv.shared.reserved.0     --------------------------
	.section	.nv.shared.reserved.0,"aw",@nobits
	.weak		__nv_reservedSMEM_offset_0_alias
	.size		__nv_reservedSMEM_offset_0_alias, 0, 64
	.other		__nv_reservedSMEM_offset_0_alias,@"STO_CUDA_RESERVED_SHARED STV_DEFAULT"
__nv_reservedSMEM_offset_0_alias:
	.zero		0
	.zero		64


//--------------------- .nv.constant0._Z40kernel_generate_random_normal_points_gpuPfS_im --------------------------
	.section	.nv.constant0._Z40kernel_generate_random_normal_points_gpuPfS_im,"a",@progbits
	.sectionflags	@""
	.align	4
.nv.constant0._Z40kernel_generate_random_normal_points_gpuPfS_im:
	.zero		928


//--------------------- SYMBOLS --------------------------

	.type		.nv.reservedSmem.offset0,@object
	.size		.nv.reservedSmem.offset0,0x4
